//
// Generated by LWPU LWVM Compiler
// Compiler built on Sun Apr 08 00:53:32 2012 (1333839212)
// Lwca compilation tools, release 4.2, V0.2.1221
//

.version 3.0
.target sm_20
.address_size 64

	.file	1 "C:/Users/hautbois/AppData/Local/Temp/tmpxft_000000a0_00000000-11_OptixIlluminationLayer.cpp3.i"
	.file	2 "x:/dev/com.lumiscaphe.trunk.optix/projects/assemblies/lumiscaphe.gpuraytracer/Src/Lumiscaphe/GpuRaytracer/Engine/OptixShaderTools.h"
	.file	3 "x:/dev/com.lwpu.optix.2.6/include/optixu/optixu_matrix_namespace.h"
	.file	4 "X:/Dev/com.lwpu.lwca.4.2/bin/ci_include.h"
	.file	5 "OptixIlluminationLayer.lw"
	.file	6 "X:/Dev/com.lwpu.optix.2.6/include/optixu/optixu_math_namespace.h"
.global .align 1 .b8 noise_buffer[1];
.global .align 8 .b8 noise_launch_index[8];
.global .align 8 .b8 noise_launch_dim[8];
.global .align 1 .b8 stratum_buffer[1];
.global .align 4 .u32 strata_2d_width;
.global .align 4 .f32 scene_epsilon;
.global .align 4 .u32 max_relwrsions;
.global .align 4 .u32 max_reflections;
.global .align 4 .u32 max_rough_reflections;
.global .align 4 .u32 max_transmissions;
.global .align 4 .u32 max_rough_transmissions;
.global .align 4 .u32 override_reflection_roughness;
.global .align 4 .u32 override_transmission_roughness;
.global .align 4 .b8 top_object[4];
.global .align 4 .u32 frame_id;
.global .align 4 .b8 ray[36];
.global .align 8 .b8 lwrrent_ray_data[304];
.global .align 8 .b8 end_of_course_ray_data[24];
.global .align 4 .u32 uv_set;
.global .align 4 .b8 mat[64];
.global .texref velvet_map;
.global .texref modulate_map;
.global .align 4 .b8 bump[80];
.global .texref bump_map;
.global .align 8 .u64 _ZN21rti_internal_register20reg_bitness_detectorE;
.global .align 8 .u64 _ZN21rti_internal_register24reg_exception_64_detail0E;
.global .align 8 .u64 _ZN21rti_internal_register24reg_exception_64_detail1E;
.global .align 8 .u64 _ZN21rti_internal_register24reg_exception_64_detail2E;
.global .align 8 .u64 _ZN21rti_internal_register24reg_exception_64_detail3E;
.global .align 8 .u64 _ZN21rti_internal_register24reg_exception_64_detail4E;
.global .align 8 .u64 _ZN21rti_internal_register24reg_exception_64_detail5E;
.global .align 8 .u64 _ZN21rti_internal_register24reg_exception_64_detail6E;
.global .align 8 .u64 _ZN21rti_internal_register24reg_exception_64_detail7E;
.global .align 8 .u64 _ZN21rti_internal_register24reg_exception_64_detail8E;
.global .align 8 .u64 _ZN21rti_internal_register24reg_exception_64_detail9E;
.global .align 4 .u32 _ZN21rti_internal_register21reg_exception_detail0E;
.global .align 4 .u32 _ZN21rti_internal_register21reg_exception_detail1E;
.global .align 4 .u32 _ZN21rti_internal_register21reg_exception_detail2E;
.global .align 4 .u32 _ZN21rti_internal_register21reg_exception_detail3E;
.global .align 4 .u32 _ZN21rti_internal_register21reg_exception_detail4E;
.global .align 4 .u32 _ZN21rti_internal_register21reg_exception_detail5E;
.global .align 4 .u32 _ZN21rti_internal_register21reg_exception_detail6E;
.global .align 4 .u32 _ZN21rti_internal_register21reg_exception_detail7E;
.global .align 4 .u32 _ZN21rti_internal_register21reg_exception_detail8E;
.global .align 4 .u32 _ZN21rti_internal_register21reg_exception_detail9E;
.global .align 4 .u32 _ZN21rti_internal_register14reg_rayIndex_xE;
.global .align 4 .u32 _ZN21rti_internal_register14reg_rayIndex_yE;
.global .align 4 .u32 _ZN21rti_internal_register14reg_rayIndex_zE;
.global .align 4 .b8 _ZN21rti_internal_typeinfo18noise_launch_indexE[8] = {82, 97, 121, 0, 8, 0, 0, 0};
.global .align 4 .b8 _ZN21rti_internal_typeinfo16noise_launch_dimE[8] = {82, 97, 121, 0, 8, 0, 0, 0};
.global .align 4 .b8 _ZN21rti_internal_typeinfo15strata_2d_widthE[8] = {82, 97, 121, 0, 4, 0, 0, 0};
.global .align 4 .b8 _ZN21rti_internal_typeinfo13scene_epsilonE[8] = {82, 97, 121, 0, 4, 0, 0, 0};
.global .align 4 .b8 _ZN21rti_internal_typeinfo14max_relwrsionsE[8] = {82, 97, 121, 0, 4, 0, 0, 0};
.global .align 4 .b8 _ZN21rti_internal_typeinfo15max_reflectionsE[8] = {82, 97, 121, 0, 4, 0, 0, 0};
.global .align 4 .b8 _ZN21rti_internal_typeinfo21max_rough_reflectionsE[8] = {82, 97, 121, 0, 4, 0, 0, 0};
.global .align 4 .b8 _ZN21rti_internal_typeinfo17max_transmissionsE[8] = {82, 97, 121, 0, 4, 0, 0, 0};
.global .align 4 .b8 _ZN21rti_internal_typeinfo23max_rough_transmissionsE[8] = {82, 97, 121, 0, 4, 0, 0, 0};
.global .align 4 .b8 _ZN21rti_internal_typeinfo29override_reflection_roughnessE[8] = {82, 97, 121, 0, 4, 0, 0, 0};
.global .align 4 .b8 _ZN21rti_internal_typeinfo31override_transmission_roughnessE[8] = {82, 97, 121, 0, 4, 0, 0, 0};
.global .align 4 .b8 _ZN21rti_internal_typeinfo10top_objectE[8] = {82, 97, 121, 0, 4, 0, 0, 0};
.global .align 4 .b8 _ZN21rti_internal_typeinfo8frame_idE[8] = {82, 97, 121, 0, 4, 0, 0, 0};
.global .align 4 .b8 _ZN21rti_internal_typeinfo3rayE[8] = {82, 97, 121, 0, 36, 0, 0, 0};
.global .align 4 .b8 _ZN21rti_internal_typeinfo16lwrrent_ray_dataE[8] = {82, 97, 121, 0, 48, 1, 0, 0};
.global .align 4 .b8 _ZN21rti_internal_typeinfo22end_of_course_ray_dataE[8] = {82, 97, 121, 0, 24, 0, 0, 0};
.global .align 4 .b8 _ZN21rti_internal_typeinfo6uv_setE[8] = {82, 97, 121, 0, 4, 0, 0, 0};
.global .align 4 .b8 _ZN21rti_internal_typeinfo3matE[8] = {82, 97, 121, 0, 64, 0, 0, 0};
.global .align 4 .b8 _ZN21rti_internal_typeinfo4bumpE[8] = {82, 97, 121, 0, 80, 0, 0, 0};
.global .align 1 .b8 _ZN21rti_internal_typename18noise_launch_indexE[6] = {117, 105, 110, 116, 50, 0};
.global .align 1 .b8 _ZN21rti_internal_typename16noise_launch_dimE[6] = {117, 105, 110, 116, 50, 0};
.global .align 1 .b8 _ZN21rti_internal_typename15strata_2d_widthE[13] = {117, 110, 115, 105, 103, 110, 101, 100, 32, 105, 110, 116, 0};
.global .align 1 .b8 _ZN21rti_internal_typename13scene_epsilonE[6] = {102, 108, 111, 97, 116, 0};
.global .align 1 .b8 _ZN21rti_internal_typename14max_relwrsionsE[13] = {117, 110, 115, 105, 103, 110, 101, 100, 32, 105, 110, 116, 0};
.global .align 1 .b8 _ZN21rti_internal_typename15max_reflectionsE[13] = {117, 110, 115, 105, 103, 110, 101, 100, 32, 105, 110, 116, 0};
.global .align 1 .b8 _ZN21rti_internal_typename21max_rough_reflectionsE[13] = {117, 110, 115, 105, 103, 110, 101, 100, 32, 105, 110, 116, 0};
.global .align 1 .b8 _ZN21rti_internal_typename17max_transmissionsE[13] = {117, 110, 115, 105, 103, 110, 101, 100, 32, 105, 110, 116, 0};
.global .align 1 .b8 _ZN21rti_internal_typename23max_rough_transmissionsE[13] = {117, 110, 115, 105, 103, 110, 101, 100, 32, 105, 110, 116, 0};
.global .align 1 .b8 _ZN21rti_internal_typename29override_reflection_roughnessE[13] = {117, 110, 115, 105, 103, 110, 101, 100, 32, 105, 110, 116, 0};
.global .align 1 .b8 _ZN21rti_internal_typename31override_transmission_roughnessE[13] = {117, 110, 115, 105, 103, 110, 101, 100, 32, 105, 110, 116, 0};
.global .align 1 .b8 _ZN21rti_internal_typename10top_objectE[9] = {114, 116, 79, 98, 106, 101, 99, 116, 0};
.global .align 1 .b8 _ZN21rti_internal_typename8frame_idE[13] = {117, 110, 115, 105, 103, 110, 101, 100, 32, 105, 110, 116, 0};
.global .align 1 .b8 _ZN21rti_internal_typename3rayE[11] = {111, 112, 116, 105, 120, 58, 58, 82, 97, 121, 0};
.global .align 1 .b8 _ZN21rti_internal_typename16lwrrent_ray_dataE[13] = {76, 97, 121, 101, 114, 82, 97, 121, 68, 97, 116, 97, 0};
.global .align 1 .b8 _ZN21rti_internal_typename22end_of_course_ray_dataE[19] = {69, 110, 100, 79, 102, 67, 111, 117, 114, 115, 101, 82, 97, 121, 68, 97, 116, 97, 0};
.global .align 1 .b8 _ZN21rti_internal_typename6uv_setE[13] = {117, 110, 115, 105, 103, 110, 101, 100, 32, 105, 110, 116, 0};
.global .align 1 .b8 _ZN21rti_internal_typename3matE[29] = {79, 112, 116, 105, 120, 67, 111, 109, 109, 111, 110, 76, 97, 121, 101, 114, 73, 108, 108, 117, 109, 105, 110, 97, 116, 105, 111, 110, 0};
.global .align 1 .b8 _ZN21rti_internal_typename4bumpE[21] = {79, 112, 116, 105, 120, 67, 111, 109, 109, 111, 110, 76, 97, 121, 101, 114, 66, 117, 109, 112, 0};
.global .align 1 .b8 _ZN21rti_internal_semantic18noise_launch_indexE[14] = {114, 116, 76, 97, 117, 110, 99, 104, 73, 110, 100, 101, 120, 0};
.global .align 1 .b8 _ZN21rti_internal_semantic16noise_launch_dimE[12] = {114, 116, 76, 97, 117, 110, 99, 104, 68, 105, 109, 0};
.global .align 1 .b8 _ZN21rti_internal_semantic15strata_2d_widthE[1];
.global .align 1 .b8 _ZN21rti_internal_semantic13scene_epsilonE[1];
.global .align 1 .b8 _ZN21rti_internal_semantic14max_relwrsionsE[1];
.global .align 1 .b8 _ZN21rti_internal_semantic15max_reflectionsE[1];
.global .align 1 .b8 _ZN21rti_internal_semantic21max_rough_reflectionsE[1];
.global .align 1 .b8 _ZN21rti_internal_semantic17max_transmissionsE[1];
.global .align 1 .b8 _ZN21rti_internal_semantic23max_rough_transmissionsE[1];
.global .align 1 .b8 _ZN21rti_internal_semantic29override_reflection_roughnessE[1];
.global .align 1 .b8 _ZN21rti_internal_semantic31override_transmission_roughnessE[1];
.global .align 1 .b8 _ZN21rti_internal_semantic10top_objectE[1];
.global .align 1 .b8 _ZN21rti_internal_semantic8frame_idE[1];
.global .align 1 .b8 _ZN21rti_internal_semantic3rayE[13] = {114, 116, 67, 117, 114, 114, 101, 110, 116, 82, 97, 121, 0};
.global .align 1 .b8 _ZN21rti_internal_semantic16lwrrent_ray_dataE[10] = {114, 116, 80, 97, 121, 108, 111, 97, 100, 0};
.global .align 1 .b8 _ZN21rti_internal_semantic22end_of_course_ray_dataE[10] = {114, 116, 80, 97, 121, 108, 111, 97, 100, 0};
.global .align 1 .b8 _ZN21rti_internal_semantic6uv_setE[1];
.global .align 1 .b8 _ZN21rti_internal_semantic3matE[1];
.global .align 1 .b8 _ZN21rti_internal_semantic4bumpE[1];
.global .align 1 .b8 _ZN23rti_internal_annotation18noise_launch_indexE[1];
.global .align 1 .b8 _ZN23rti_internal_annotation16noise_launch_dimE[1];
.global .align 1 .b8 _ZN23rti_internal_annotation15strata_2d_widthE[1];
.global .align 1 .b8 _ZN23rti_internal_annotation13scene_epsilonE[1];
.global .align 1 .b8 _ZN23rti_internal_annotation14max_relwrsionsE[1];
.global .align 1 .b8 _ZN23rti_internal_annotation15max_reflectionsE[1];
.global .align 1 .b8 _ZN23rti_internal_annotation21max_rough_reflectionsE[1];
.global .align 1 .b8 _ZN23rti_internal_annotation17max_transmissionsE[1];
.global .align 1 .b8 _ZN23rti_internal_annotation23max_rough_transmissionsE[1];
.global .align 1 .b8 _ZN23rti_internal_annotation29override_reflection_roughnessE[1];
.global .align 1 .b8 _ZN23rti_internal_annotation31override_transmission_roughnessE[1];
.global .align 1 .b8 _ZN23rti_internal_annotation10top_objectE[1];
.global .align 1 .b8 _ZN23rti_internal_annotation8frame_idE[1];
.global .align 1 .b8 _ZN23rti_internal_annotation3rayE[1];
.global .align 1 .b8 _ZN23rti_internal_annotation16lwrrent_ray_dataE[1];
.global .align 1 .b8 _ZN23rti_internal_annotation22end_of_course_ray_dataE[1];
.global .align 1 .b8 _ZN23rti_internal_annotation6uv_setE[1];
.global .align 1 .b8 _ZN23rti_internal_annotation3matE[1];
.global .align 1 .b8 _ZN23rti_internal_annotation4bumpE[1];

.visible .func  (.param .align 8 .b8 func_retval0[8]) _Z5getUvRK17OptixGeometryDatai(
	.param .b64 _Z5getUvRK17OptixGeometryDatai_param_0,
	.param .b32 _Z5getUvRK17OptixGeometryDatai_param_1
)
{
	.reg .f32 	%f<14>;
	.reg .pred 	%p<4>;
	.reg .s32 	%r<7>;
	.reg .s64 	%rl<5>;


	ld.param.u32 	%r1, [_Z5getUvRK17OptixGeometryDatai_param_1];
	setp.eq.s32 	%p1, %r1, 0;
	@%p1 bra 	BB0_5;

	ld.param.u32 	%r6, [_Z5getUvRK17OptixGeometryDatai_param_1];
	setp.eq.s32 	%p2, %r6, 1;
	@%p2 bra 	BB0_4;

	ld.param.u32 	%r5, [_Z5getUvRK17OptixGeometryDatai_param_1];
	setp.ne.s32 	%p3, %r5, 2;
	@%p3 bra 	BB0_6;

	ld.param.u64 	%rl2, [_Z5getUvRK17OptixGeometryDatai_param_0];
	.loc 2 31 1
	ld.v2.f32 	{%f12, %f13}, [%rl2+24];
	.loc 2 33 1
	st.param.f32	[func_retval0+0], %f12;
	st.param.f32	[func_retval0+4], %f13;
	ret;

BB0_4:
	ld.param.u64 	%rl3, [_Z5getUvRK17OptixGeometryDatai_param_0];
	.loc 2 29 1
	ld.v2.f32 	{%f10, %f11}, [%rl3+16];
	.loc 2 33 1
	st.param.f32	[func_retval0+0], %f10;
	st.param.f32	[func_retval0+4], %f11;
	ret;

BB0_5:
	ld.param.u64 	%rl4, [_Z5getUvRK17OptixGeometryDatai_param_0];
	.loc 2 27 1
	ld.v2.f32 	{%f8, %f9}, [%rl4+8];
	.loc 2 33 1
	st.param.f32	[func_retval0+0], %f8;
	st.param.f32	[func_retval0+4], %f9;
	ret;

BB0_6:
	mov.f32 	%f7, 0f00000000;
	.loc 2 33 1
	st.param.f32	[func_retval0+0], %f7;
	st.param.f32	[func_retval0+4], %f7;
	ret;
}

.visible .func  (.param .align 4 .b8 func_retval0[12]) _Z23transformedNormalVector6float3S_RKN5optix6MatrixILj3ELj3EEEb(
	.param .align 4 .b8 _Z23transformedNormalVector6float3S_RKN5optix6MatrixILj3ELj3EEEb_param_0[12],
	.param .align 4 .b8 _Z23transformedNormalVector6float3S_RKN5optix6MatrixILj3ELj3EEEb_param_1[12],
	.param .b64 _Z23transformedNormalVector6float3S_RKN5optix6MatrixILj3ELj3EEEb_param_2,
	.param .b32 _Z23transformedNormalVector6float3S_RKN5optix6MatrixILj3ELj3EEEb_param_3
)
{
	.reg .f32 	%f<42>;
	.reg .pred 	%p<3>;
	.reg .s32 	%r<16>;
	.reg .s64 	%rl<5>;
	.reg .s16 	%rc<2>;


	mov.b64	%rl1, _Z23transformedNormalVector6float3S_RKN5optix6MatrixILj3ELj3EEEb_param_0;
	mov.b64	%rl2, _Z23transformedNormalVector6float3S_RKN5optix6MatrixILj3ELj3EEEb_param_1;
	ld.param.u8 	%rc1, [_Z23transformedNormalVector6float3S_RKN5optix6MatrixILj3ELj3EEEb_param_3];
	{
	.reg .s16 	%temp1;
	.reg .s16 	%temp2;
	cvt.s16.s8 	%temp1, %rc1;
	mov.b16 	%temp2, 1;
	cvt.s16.s8 	%temp2, %temp2;
	setp.eq.s16 	%p1, %temp1, %temp2;
	}
	.loc 2 327 1
	@%p1 bra 	BB1_2;

	mov.f32 	%f41, 0f3F800000;
	mov.f32 	%f40, 0f00000000;
	mov.f32 	%f39, %f40;
	bra.uni 	BB1_3;

BB1_2:
	.loc 2 328 1
	ld.local.f32 	%f41, [%rl1+8];
	ld.local.f32 	%f40, [%rl1+4];
	ld.local.f32 	%f39, [%rl1];

BB1_3:
	ld.param.u64 	%rl4, [_Z23transformedNormalVector6float3S_RKN5optix6MatrixILj3ELj3EEEb_param_2];
	.loc 3 355 1
	ld.f32 	%f14, [%rl4];
	fma.rn.f32 	%f15, %f14, %f39, 0f00000000;
	ld.f32 	%f16, [%rl4+4];
	fma.rn.f32 	%f17, %f16, %f40, %f15;
	ld.f32 	%f18, [%rl4+8];
	fma.rn.f32 	%f7, %f18, %f41, %f17;
	.loc 3 358 1
	ld.f32 	%f19, [%rl4+12];
	fma.rn.f32 	%f20, %f19, %f39, 0f00000000;
	ld.f32 	%f21, [%rl4+16];
	fma.rn.f32 	%f22, %f21, %f40, %f20;
	ld.f32 	%f23, [%rl4+20];
	fma.rn.f32 	%f8, %f23, %f41, %f22;
	.loc 3 361 1
	ld.f32 	%f24, [%rl4+24];
	fma.rn.f32 	%f25, %f24, %f39, 0f00000000;
	ld.f32 	%f26, [%rl4+28];
	fma.rn.f32 	%f27, %f26, %f40, %f25;
	ld.f32 	%f28, [%rl4+32];
	fma.rn.f32 	%f9, %f28, %f41, %f27;
	.loc 2 331 1
	mul.f32 	%f29, %f8, %f8;
	fma.rn.f32 	%f30, %f7, %f7, %f29;
	fma.rn.f32 	%f31, %f9, %f9, %f30;
	.loc 4 991 5
	sqrt.rn.f32 	%f10, %f31;
	.loc 2 331 1
	setp.eq.f32 	%p2, %f10, 0f00000000;
	@%p2 bra 	BB1_5;

	.loc 2 334 1
	rcp.rn.f32 	%f32, %f10;
	mul.f32 	%f33, %f7, %f32;
	mul.f32 	%f34, %f8, %f32;
	mul.f32 	%f35, %f9, %f32;
	st.param.f32	[func_retval0+0], %f33;
	st.param.f32	[func_retval0+4], %f34;
	st.param.f32	[func_retval0+8], %f35;
	ret;

BB1_5:
	.loc 2 332 1
	ld.local.f32 	%f36, [%rl2+8];
	ld.local.f32 	%f37, [%rl2+4];
	ld.local.f32 	%f38, [%rl2];
	.loc 2 334 1
	st.param.f32	[func_retval0+0], %f38;
	st.param.f32	[func_retval0+4], %f37;
	st.param.f32	[func_retval0+8], %f36;
	ret;
}

.visible .func _ZN5optix6MatrixILj3ELj3EEC1Ev(
	.param .b64 _ZN5optix6MatrixILj3ELj3EEC1Ev_param_0
)
{



	.loc 3 148 2
	ret;
}

.visible .func  (.param .b64 func_retval0) _ZN5optix6MatrixILj3ELj3EEixEj(
	.param .b64 _ZN5optix6MatrixILj3ELj3EEixEj_param_0,
	.param .b32 _ZN5optix6MatrixILj3ELj3EEixEj_param_1
)
{
	.reg .s64 	%rl<5>;


	ld.param.u64 	%rl1, [_ZN5optix6MatrixILj3ELj3EEixEj_param_0];
	.loc 3 96 1
	ld.param.u32 	%rl2, [_ZN5optix6MatrixILj3ELj3EEixEj_param_1];
	shl.b64 	%rl3, %rl2, 2;
	add.s64 	%rl4, %rl1, %rl3;
	.loc 3 96 1
	st.param.b64	[func_retval0+0], %rl4;
	ret;
}

.visible .func  (.param .align 4 .b8 func_retval0[76]) _Z17shadeIlluminatiolw(

)
{
	.reg .f32 	%f<237>;
	.reg .pred 	%p<18>;
	.reg .s32 	%r<7>;
	.reg .s16 	%rc<23>;


	.loc 5 37 1
	ld.global.f32 	%f3, [lwrrent_ray_data+20];
	ld.global.f32 	%f2, [lwrrent_ray_data+16];
	ld.global.f32 	%f1, [lwrrent_ray_data+12];
	.loc 5 38 1
	ld.global.u32 	%r1, [uv_set];
	setp.eq.s32 	%p1, %r1, 0;
	@%p1 bra 	BB4_5;

	setp.eq.s32 	%p2, %r1, 1;
	@%p2 bra 	BB4_4;

	setp.ne.s32 	%p3, %r1, 2;
	@%p3 bra 	BB4_6;

	.loc 2 31 1
	ld.global.v2.f32 	{%f221, %f222}, [lwrrent_ray_data+48];
	mov.f32 	%f224, %f222;
	mov.f32 	%f223, %f221;
	bra.uni 	BB4_7;

BB4_4:
	.loc 2 29 1
	ld.global.v2.f32 	{%f219, %f220}, [lwrrent_ray_data+40];
	mov.f32 	%f224, %f220;
	mov.f32 	%f223, %f219;
	bra.uni 	BB4_7;

BB4_5:
	.loc 2 27 1
	ld.global.v2.f32 	{%f217, %f218}, [lwrrent_ray_data+32];
	mov.f32 	%f224, %f218;
	mov.f32 	%f223, %f217;
	bra.uni 	BB4_7;

BB4_6:
	mov.f32 	%f223, 0f00000000;
	mov.f32 	%f224, %f223;

BB4_7:
	.loc 2 363 1
	ld.global.u8 	%rc1, [bump];
	{
	.reg .s16 	%temp1;
	.reg .s16 	%temp2;
	cvt.s16.s8 	%temp1, %rc1;
	mov.b16 	%temp2, 0;
	cvt.s16.s8 	%temp2, %temp2;
	setp.eq.s16 	%p4, %temp1, %temp2;
	}
	@%p4 bra 	BB4_10;

	.loc 2 364 1
	ld.global.f32 	%f71, [lwrrent_ray_data+88];
	ld.global.v2.f32 	{%f213, %f214}, [lwrrent_ray_data+80];
	ld.global.f32 	%f72, [lwrrent_ray_data+100];
	ld.global.f32 	%f73, [lwrrent_ray_data+96];
	ld.global.f32 	%f74, [lwrrent_ray_data+92];
	ld.global.f32 	%f227, [lwrrent_ray_data+64];
	ld.global.v2.f32 	{%f215, %f216}, [lwrrent_ray_data+56];
	ld.global.f32 	%f75, [bump+76];
	.loc 3 355 1
	ld.global.f32 	%f76, [bump+4];
	fma.rn.f32 	%f77, %f76, %f223, 0f00000000;
	ld.global.f32 	%f78, [bump+8];
	fma.rn.f32 	%f79, %f78, %f224, %f77;
	ld.global.f32 	%f80, [bump+12];
	add.f32 	%f69, %f79, %f80;
	.loc 3 358 1
	ld.global.f32 	%f81, [bump+16];
	fma.rn.f32 	%f82, %f81, %f223, 0f00000000;
	ld.global.f32 	%f83, [bump+20];
	fma.rn.f32 	%f84, %f83, %f224, %f82;
	ld.global.f32 	%f85, [bump+24];
	add.f32 	%f70, %f84, %f85;
	mov.u32 	%r2, 0;
	// inline asm
	tex.2d.v4.f32.f32 {%f65, %f66, %f67, %f68}, [bump_map, {%f69, %f70}];
	// inline asm
	.loc 3 291 1
	ld.global.f32 	%f86, [bump+40];
	.loc 3 292 1
	fma.rn.f32 	%f88, %f213, %f86, 0f00000000;
	.loc 3 291 1
	ld.global.f32 	%f89, [bump+52];
	.loc 3 292 1
	fma.rn.f32 	%f90, %f74, %f89, %f88;
	.loc 3 291 1
	ld.global.f32 	%f91, [bump+64];
	.loc 2 364 1
	mov.f32 	%f225, %f215;
	.loc 3 292 1
	fma.rn.f32 	%f92, %f215, %f91, %f90;
	.loc 3 291 1
	ld.global.f32 	%f93, [bump+44];
	.loc 3 292 1
	fma.rn.f32 	%f94, %f213, %f93, 0f00000000;
	.loc 3 291 1
	ld.global.f32 	%f95, [bump+56];
	.loc 3 292 1
	fma.rn.f32 	%f96, %f74, %f95, %f94;
	.loc 3 291 1
	ld.global.f32 	%f97, [bump+68];
	.loc 3 292 1
	fma.rn.f32 	%f98, %f215, %f97, %f96;
	.loc 3 291 1
	ld.global.f32 	%f99, [bump+48];
	.loc 3 292 1
	fma.rn.f32 	%f100, %f213, %f99, 0f00000000;
	.loc 3 291 1
	ld.global.f32 	%f101, [bump+60];
	.loc 3 292 1
	fma.rn.f32 	%f102, %f74, %f101, %f100;
	.loc 3 291 1
	ld.global.f32 	%f103, [bump+72];
	.loc 3 292 1
	fma.rn.f32 	%f104, %f215, %f103, %f102;
	fma.rn.f32 	%f106, %f214, %f86, 0f00000000;
	fma.rn.f32 	%f107, %f73, %f89, %f106;
	.loc 2 364 1
	mov.f32 	%f226, %f216;
	.loc 3 292 1
	fma.rn.f32 	%f108, %f216, %f91, %f107;
	fma.rn.f32 	%f109, %f214, %f93, 0f00000000;
	fma.rn.f32 	%f110, %f73, %f95, %f109;
	fma.rn.f32 	%f111, %f216, %f97, %f110;
	fma.rn.f32 	%f112, %f214, %f99, 0f00000000;
	fma.rn.f32 	%f113, %f73, %f101, %f112;
	fma.rn.f32 	%f114, %f216, %f103, %f113;
	fma.rn.f32 	%f115, %f71, %f86, 0f00000000;
	fma.rn.f32 	%f116, %f72, %f89, %f115;
	fma.rn.f32 	%f117, %f227, %f91, %f116;
	fma.rn.f32 	%f118, %f71, %f93, 0f00000000;
	fma.rn.f32 	%f119, %f72, %f95, %f118;
	fma.rn.f32 	%f120, %f227, %f97, %f119;
	fma.rn.f32 	%f121, %f71, %f99, 0f00000000;
	fma.rn.f32 	%f122, %f72, %f101, %f121;
	fma.rn.f32 	%f123, %f227, %f103, %f122;
	.loc 2 364 1
	mul.f32 	%f124, %f65, %f75;
	mul.f32 	%f125, %f66, %f75;
	.loc 3 355 1
	fma.rn.f32 	%f126, %f92, %f124, 0f00000000;
	fma.rn.f32 	%f127, %f98, %f125, %f126;
	fma.rn.f32 	%f17, %f104, %f67, %f127;
	.loc 3 358 1
	fma.rn.f32 	%f128, %f108, %f124, 0f00000000;
	fma.rn.f32 	%f129, %f111, %f125, %f128;
	fma.rn.f32 	%f18, %f114, %f67, %f129;
	.loc 3 361 1
	fma.rn.f32 	%f130, %f117, %f124, 0f00000000;
	fma.rn.f32 	%f131, %f120, %f125, %f130;
	fma.rn.f32 	%f19, %f123, %f67, %f131;
	.loc 2 331 1
	mul.f32 	%f132, %f18, %f18;
	fma.rn.f32 	%f133, %f17, %f17, %f132;
	fma.rn.f32 	%f134, %f19, %f19, %f133;
	.loc 4 991 5
	sqrt.rn.f32 	%f20, %f134;
	.loc 2 331 1
	setp.eq.f32 	%p5, %f20, 0f00000000;
	@%p5 bra 	BB4_11;

	.loc 2 334 1
	rcp.rn.f32 	%f135, %f20;
	mul.f32 	%f225, %f17, %f135;
	mul.f32 	%f226, %f18, %f135;
	mul.f32 	%f227, %f19, %f135;
	bra.uni 	BB4_11;

BB4_10:
	.loc 2 366 1
	ld.global.f32 	%f227, [lwrrent_ray_data+64];
	ld.global.v2.f32 	{%f211, %f212}, [lwrrent_ray_data+56];
	mov.f32 	%f226, %f212;
	mov.f32 	%f225, %f211;

BB4_11:
	.loc 5 41 1
	ld.global.f32 	%f236, [mat+12];
	ld.global.f32 	%f235, [mat+8];
	ld.global.f32 	%f234, [mat+4];
	.loc 5 44 1
	ld.global.u8 	%rc2, [mat+24];
	{
	.reg .s16 	%temp1;
	.reg .s16 	%temp2;
	cvt.s16.s8 	%temp1, %rc2;
	mov.b16 	%temp2, 0;
	cvt.s16.s8 	%temp2, %temp2;
	setp.eq.s16 	%p6, %temp1, %temp2;
	}
	@%p6 bra 	BB4_17;

	.loc 3 355 1
	ld.global.f32 	%f136, [mat+28];
	fma.rn.f32 	%f137, %f136, %f223, 0f00000000;
	ld.global.f32 	%f138, [mat+32];
	fma.rn.f32 	%f139, %f138, %f224, %f137;
	ld.global.f32 	%f140, [mat+36];
	fma.rn.f32 	%f141, %f140, 0f00000000, %f139;
	.loc 3 358 1
	ld.global.f32 	%f142, [mat+40];
	fma.rn.f32 	%f143, %f142, %f223, 0f00000000;
	ld.global.f32 	%f144, [mat+44];
	fma.rn.f32 	%f145, %f144, %f224, %f143;
	ld.global.f32 	%f146, [mat+48];
	fma.rn.f32 	%f147, %f146, 0f00000000, %f145;
	setp.ge.f32 	%p7, %f141, 0f00000000;
	.loc 5 47 1
	setp.le.f32 	%p8, %f141, 0f3F800000;
	and.pred  	%p9, %p7, %p8;
	.loc 5 47 1
	setp.ge.f32 	%p10, %f147, 0f00000000;
	and.pred  	%p11, %p9, %p10;
	.loc 5 47 1
	setp.le.f32 	%p12, %f147, 0f3F800000;
	and.pred  	%p13, %p11, %p12;
	.loc 5 47 1
	@%p13 bra 	BB4_15;

	ld.global.u8 	%rc3, [mat];
	{
	.reg .s16 	%temp1;
	.reg .s16 	%temp2;
	cvt.s16.s8 	%temp1, %rc3;
	mov.b16 	%temp2, 1;
	cvt.s16.s8 	%temp2, %temp2;
	setp.eq.s16 	%p14, %temp1, %temp2;
	}
	.loc 5 47 1
	@%p14 bra 	BB4_15;

	mov.f32 	%f230, %f151;
	mov.f32 	%f229, %f152;
	mov.f32 	%f228, %f153;
	bra.uni 	BB4_16;

BB4_15:
	.loc 3 355 1
	ld.global.f32 	%f160, [mat+28];
	fma.rn.f32 	%f161, %f160, %f223, 0f00000000;
	ld.global.f32 	%f162, [mat+32];
	fma.rn.f32 	%f163, %f162, %f224, %f161;
	ld.global.f32 	%f164, [mat+36];
	add.f32 	%f158, %f163, %f164;
	.loc 3 358 1
	ld.global.f32 	%f165, [mat+40];
	fma.rn.f32 	%f166, %f165, %f223, 0f00000000;
	ld.global.f32 	%f167, [mat+44];
	fma.rn.f32 	%f168, %f167, %f224, %f166;
	ld.global.f32 	%f169, [mat+48];
	add.f32 	%f159, %f168, %f169;
	mov.u32 	%r3, 0;
	// inline asm
	tex.2d.v4.f32.f32 {%f154, %f155, %f156, %f157}, [modulate_map, {%f158, %f159}];
	// inline asm
	.loc 5 48 1
	mul.f32 	%f228, %f154, %f154;
	mul.f32 	%f229, %f155, %f155;
	mul.f32 	%f230, %f156, %f156;

BB4_16:
	.loc 5 50 1
	mul.f32 	%f234, %f234, %f228;
	mul.f32 	%f235, %f235, %f229;
	mul.f32 	%f236, %f236, %f230;
	bra.uni 	BB4_18;

BB4_17:
	mov.f32 	%f230, %f173;
	mov.f32 	%f229, %f174;
	mov.f32 	%f228, %f175;

BB4_18:
	.loc 5 53 1
	ld.global.u8 	%rc4, [mat+16];
	{
	.reg .s16 	%temp1;
	.reg .s16 	%temp2;
	cvt.s16.s8 	%temp1, %rc4;
	mov.b16 	%temp2, 0;
	cvt.s16.s8 	%temp2, %temp2;
	setp.eq.s16 	%p15, %temp1, %temp2;
	}
	@%p15 bra 	BB4_23;

	.loc 5 55 1
	mul.f32 	%f181, %f226, %f2;
	fma.rn.f32 	%f182, %f225, %f1, %f181;
	fma.rn.f32 	%f183, %f227, %f3, %f182;
	.loc 4 395 5
	abs.f32 	%f180, %f183;
	mov.u32 	%r4, 0;
	// inline asm
	tex.1d.v4.f32.f32 {%f176, %f177, %f178, %f179}, [velvet_map, {%f180}];
	// inline asm
	.loc 5 55 1
	mul.f32 	%f184, %f176, %f176;
	mul.f32 	%f185, %f177, %f177;
	mul.f32 	%f186, %f178, %f178;
	ld.global.f32 	%f187, [mat+20];
	mul.f32 	%f231, %f184, %f187;
	mul.f32 	%f232, %f185, %f187;
	mul.f32 	%f233, %f186, %f187;
	.loc 5 57 1
	ld.global.u8 	%rc5, [mat+2];
	{
	.reg .s16 	%temp1;
	.reg .s16 	%temp2;
	cvt.s16.s8 	%temp1, %rc5;
	mov.b16 	%temp2, 1;
	cvt.s16.s8 	%temp2, %temp2;
	setp.ne.s16 	%p16, %temp1, %temp2;
	}
	@%p16 bra 	BB4_22;

	ld.global.u8 	%rc6, [mat+24];
	{
	.reg .s16 	%temp1;
	.reg .s16 	%temp2;
	cvt.s16.s8 	%temp1, %rc6;
	mov.b16 	%temp2, 0;
	cvt.s16.s8 	%temp2, %temp2;
	setp.eq.s16 	%p17, %temp1, %temp2;
	}
	@%p17 bra 	BB4_22;

	.loc 5 58 1
	mul.f32 	%f231, %f231, %f228;
	mul.f32 	%f232, %f232, %f229;
	mul.f32 	%f233, %f233, %f230;

BB4_22:
	.loc 5 60 1
	add.f32 	%f234, %f234, %f231;
	add.f32 	%f235, %f235, %f232;
	add.f32 	%f236, %f236, %f233;

BB4_23:
	.loc 5 63 1
	ld.global.u8 	%rc7, [mat+1];
	cvt.rn.f32.u8 	%f188, %rc7;
	ld.global.f32 	%f189, [lwrrent_ray_data+196];
	ld.global.f32 	%f190, [lwrrent_ray_data+188];
	ld.global.f32 	%f191, [lwrrent_ray_data+192];
	.loc 6 1333 1
	mul.f32 	%f192, %f191, 0f3F170A3D;
	fma.rn.f32 	%f193, %f190, 0f3E99999A, %f192;
	fma.rn.f32 	%f194, %f189, 0f3DE147AE, %f193;
	mov.f32 	%f195, 0f3F800000;
	.loc 4 423 5
	min.f32 	%f196, %f194, %f195;
	.loc 5 63 1
	sub.f32 	%f197, %f195, %f188;
	fma.rn.f32 	%f198, %f196, %f197, %f188;
	mov.f32 	%f199, 0f00000000;
	.loc 4 435 5
	max.f32 	%f200, %f199, %f198;
	.loc 5 63 1
	mul.f32 	%f201, %f234, %f200;
	mul.f32 	%f202, %f235, %f200;
	mul.f32 	%f203, %f236, %f200;
	mov.u16 	%rc8, 0;
	.loc 5 67 1
	st.param.f32	[func_retval0+0], %f201;
	st.param.f32	[func_retval0+4], %f202;
	st.param.f32	[func_retval0+8], %f203;
	st.param.f32	[func_retval0+12], %f195;
	st.param.f32	[func_retval0+16], %f195;
	st.param.f32	[func_retval0+20], %f195;
	st.param.b8	[func_retval0+24], %rc8;
	st.param.b8	[func_retval0+25], %rc9;
	st.param.b8	[func_retval0+26], %rc10;
	st.param.b8	[func_retval0+27], %rc11;
	st.param.f32	[func_retval0+28], %f204;
	st.param.f32	[func_retval0+32], %f205;
	st.param.f32	[func_retval0+36], %f206;
	st.param.f32	[func_retval0+40], %f207;
	st.param.b8	[func_retval0+44], %rc12;
	st.param.b8	[func_retval0+45], %rc13;
	st.param.b8	[func_retval0+46], %rc14;
	st.param.b8	[func_retval0+47], %rc15;
	st.param.b32	[func_retval0+48], %r5;
	st.param.b32	[func_retval0+52], %r6;
	st.param.f32	[func_retval0+56], %f208;
	st.param.f32	[func_retval0+60], %f209;
	st.param.f32	[func_retval0+64], %f210;
	st.param.b8	[func_retval0+68], %rc16;
	st.param.b8	[func_retval0+69], %rc17;
	st.param.b8	[func_retval0+70], %rc18;
	st.param.b8	[func_retval0+71], %rc19;
	st.param.b8	[func_retval0+72], %rc8;
	st.param.b8	[func_retval0+73], %rc20;
	st.param.b8	[func_retval0+74], %rc21;
	st.param.b8	[func_retval0+75], %rc22;
	ret;
}

.entry _Z10closestHitv(

)
{
	.reg .f32 	%f<237>;
	.reg .pred 	%p<18>;
	.reg .s32 	%r<8>;
	.reg .s64 	%rl<9>;
	.reg .s16 	%rc<23>;


	.loc 5 37 1
	ld.global.f32 	%f3, [lwrrent_ray_data+20];
	ld.global.f32 	%f2, [lwrrent_ray_data+16];
	ld.global.f32 	%f1, [lwrrent_ray_data+12];
	ldu.global.u32 	%r1, [uv_set];
	setp.eq.s32 	%p1, %r1, 0;
	@%p1 bra 	BB5_5;

	setp.eq.s32 	%p2, %r1, 1;
	@%p2 bra 	BB5_4;

	setp.ne.s32 	%p3, %r1, 2;
	@%p3 bra 	BB5_6;

	.loc 2 31 1
	ld.global.v2.f32 	{%f221, %f222}, [lwrrent_ray_data+48];
	mov.f32 	%f224, %f222;
	mov.f32 	%f223, %f221;
	bra.uni 	BB5_7;

BB5_4:
	.loc 2 29 1
	ld.global.v2.f32 	{%f219, %f220}, [lwrrent_ray_data+40];
	mov.f32 	%f224, %f220;
	mov.f32 	%f223, %f219;
	bra.uni 	BB5_7;

BB5_5:
	.loc 2 27 1
	ld.global.v2.f32 	{%f217, %f218}, [lwrrent_ray_data+32];
	mov.f32 	%f224, %f218;
	mov.f32 	%f223, %f217;
	bra.uni 	BB5_7;

BB5_6:
	mov.f32 	%f223, 0f00000000;
	mov.f32 	%f224, %f223;

BB5_7:
	.loc 2 363 1
	ld.global.u8 	%rc1, [bump];
	{
	.reg .s16 	%temp1;
	.reg .s16 	%temp2;
	cvt.s16.s8 	%temp1, %rc1;
	mov.b16 	%temp2, 0;
	cvt.s16.s8 	%temp2, %temp2;
	setp.eq.s16 	%p4, %temp1, %temp2;
	}
	@%p4 bra 	BB5_10;

	.loc 2 364 1
	ld.global.f32 	%f71, [lwrrent_ray_data+88];
	ld.global.v2.f32 	{%f213, %f214}, [lwrrent_ray_data+80];
	ld.global.f32 	%f72, [lwrrent_ray_data+100];
	ld.global.f32 	%f73, [lwrrent_ray_data+96];
	ld.global.f32 	%f74, [lwrrent_ray_data+92];
	ld.global.f32 	%f227, [lwrrent_ray_data+64];
	ld.global.v2.f32 	{%f215, %f216}, [lwrrent_ray_data+56];
	mov.u64 	%rl1, bump;
	add.s64 	%rl2, %rl1, 76;
	ldu.global.f32 	%f75, [%rl2];
	add.s64 	%rl3, %rl1, 4;
	ldu.global.f32 	%f76, [%rl3];
	.loc 3 355 1
	fma.rn.f32 	%f77, %f76, %f223, 0f00000000;
	add.s64 	%rl4, %rl1, 8;
	ldu.global.f32 	%f78, [%rl4];
	.loc 3 355 1
	fma.rn.f32 	%f79, %f78, %f224, %f77;
	add.s64 	%rl5, %rl1, 12;
	ldu.global.f32 	%f80, [%rl5];
	.loc 3 355 1
	add.f32 	%f69, %f79, %f80;
	add.s64 	%rl6, %rl1, 16;
	ldu.global.f32 	%f81, [%rl6];
	.loc 3 358 1
	fma.rn.f32 	%f82, %f81, %f223, 0f00000000;
	add.s64 	%rl7, %rl1, 20;
	ldu.global.f32 	%f83, [%rl7];
	.loc 3 358 1
	fma.rn.f32 	%f84, %f83, %f224, %f82;
	add.s64 	%rl8, %rl1, 24;
	ldu.global.f32 	%f85, [%rl8];
	.loc 3 358 1
	add.f32 	%f70, %f84, %f85;
	mov.u32 	%r2, 0;
	// inline asm
	tex.2d.v4.f32.f32 {%f65, %f66, %f67, %f68}, [bump_map, {%f69, %f70}];
	// inline asm
	.loc 3 291 1
	ld.global.f32 	%f86, [bump+40];
	.loc 3 292 1
	fma.rn.f32 	%f88, %f213, %f86, 0f00000000;
	.loc 3 291 1
	ld.global.f32 	%f89, [bump+52];
	.loc 3 292 1
	fma.rn.f32 	%f90, %f74, %f89, %f88;
	.loc 3 291 1
	ld.global.f32 	%f91, [bump+64];
	.loc 2 364 1
	mov.f32 	%f225, %f215;
	.loc 3 292 1
	fma.rn.f32 	%f92, %f215, %f91, %f90;
	.loc 3 291 1
	ld.global.f32 	%f93, [bump+44];
	.loc 3 292 1
	fma.rn.f32 	%f94, %f213, %f93, 0f00000000;
	.loc 3 291 1
	ld.global.f32 	%f95, [bump+56];
	.loc 3 292 1
	fma.rn.f32 	%f96, %f74, %f95, %f94;
	.loc 3 291 1
	ld.global.f32 	%f97, [bump+68];
	.loc 3 292 1
	fma.rn.f32 	%f98, %f215, %f97, %f96;
	.loc 3 291 1
	ld.global.f32 	%f99, [bump+48];
	.loc 3 292 1
	fma.rn.f32 	%f100, %f213, %f99, 0f00000000;
	.loc 3 291 1
	ld.global.f32 	%f101, [bump+60];
	.loc 3 292 1
	fma.rn.f32 	%f102, %f74, %f101, %f100;
	.loc 3 291 1
	ld.global.f32 	%f103, [bump+72];
	.loc 3 292 1
	fma.rn.f32 	%f104, %f215, %f103, %f102;
	fma.rn.f32 	%f106, %f214, %f86, 0f00000000;
	fma.rn.f32 	%f107, %f73, %f89, %f106;
	.loc 2 364 1
	mov.f32 	%f226, %f216;
	.loc 3 292 1
	fma.rn.f32 	%f108, %f216, %f91, %f107;
	fma.rn.f32 	%f109, %f214, %f93, 0f00000000;
	fma.rn.f32 	%f110, %f73, %f95, %f109;
	fma.rn.f32 	%f111, %f216, %f97, %f110;
	fma.rn.f32 	%f112, %f214, %f99, 0f00000000;
	fma.rn.f32 	%f113, %f73, %f101, %f112;
	fma.rn.f32 	%f114, %f216, %f103, %f113;
	fma.rn.f32 	%f115, %f71, %f86, 0f00000000;
	fma.rn.f32 	%f116, %f72, %f89, %f115;
	fma.rn.f32 	%f117, %f227, %f91, %f116;
	fma.rn.f32 	%f118, %f71, %f93, 0f00000000;
	fma.rn.f32 	%f119, %f72, %f95, %f118;
	fma.rn.f32 	%f120, %f227, %f97, %f119;
	fma.rn.f32 	%f121, %f71, %f99, 0f00000000;
	fma.rn.f32 	%f122, %f72, %f101, %f121;
	fma.rn.f32 	%f123, %f227, %f103, %f122;
	.loc 2 364 1
	mul.f32 	%f124, %f65, %f75;
	mul.f32 	%f125, %f66, %f75;
	.loc 3 355 1
	fma.rn.f32 	%f126, %f92, %f124, 0f00000000;
	fma.rn.f32 	%f127, %f98, %f125, %f126;
	fma.rn.f32 	%f17, %f104, %f67, %f127;
	.loc 3 358 1
	fma.rn.f32 	%f128, %f108, %f124, 0f00000000;
	fma.rn.f32 	%f129, %f111, %f125, %f128;
	fma.rn.f32 	%f18, %f114, %f67, %f129;
	.loc 3 361 1
	fma.rn.f32 	%f130, %f117, %f124, 0f00000000;
	fma.rn.f32 	%f131, %f120, %f125, %f130;
	fma.rn.f32 	%f19, %f123, %f67, %f131;
	.loc 2 331 1
	mul.f32 	%f132, %f18, %f18;
	fma.rn.f32 	%f133, %f17, %f17, %f132;
	fma.rn.f32 	%f134, %f19, %f19, %f133;
	.loc 4 991 5
	sqrt.rn.f32 	%f20, %f134;
	.loc 2 331 1
	setp.eq.f32 	%p5, %f20, 0f00000000;
	@%p5 bra 	BB5_11;

	.loc 2 334 1
	rcp.rn.f32 	%f135, %f20;
	mul.f32 	%f225, %f17, %f135;
	mul.f32 	%f226, %f18, %f135;
	mul.f32 	%f227, %f19, %f135;
	bra.uni 	BB5_11;

BB5_10:
	.loc 2 366 1
	ld.global.f32 	%f227, [lwrrent_ray_data+64];
	ld.global.v2.f32 	{%f211, %f212}, [lwrrent_ray_data+56];
	mov.f32 	%f226, %f212;
	mov.f32 	%f225, %f211;

BB5_11:
	.loc 5 41 1
	ld.global.f32 	%f236, [mat+12];
	ld.global.f32 	%f235, [mat+8];
	ld.global.f32 	%f234, [mat+4];
	.loc 5 44 1
	ld.global.u8 	%rc2, [mat+24];
	{
	.reg .s16 	%temp1;
	.reg .s16 	%temp2;
	cvt.s16.s8 	%temp1, %rc2;
	mov.b16 	%temp2, 0;
	cvt.s16.s8 	%temp2, %temp2;
	setp.eq.s16 	%p6, %temp1, %temp2;
	}
	@%p6 bra 	BB5_17;

	.loc 3 355 1
	ld.global.f32 	%f136, [mat+28];
	fma.rn.f32 	%f137, %f136, %f223, 0f00000000;
	ld.global.f32 	%f138, [mat+32];
	fma.rn.f32 	%f139, %f138, %f224, %f137;
	ld.global.f32 	%f140, [mat+36];
	fma.rn.f32 	%f141, %f140, 0f00000000, %f139;
	.loc 3 358 1
	ld.global.f32 	%f142, [mat+40];
	fma.rn.f32 	%f143, %f142, %f223, 0f00000000;
	ld.global.f32 	%f144, [mat+44];
	fma.rn.f32 	%f145, %f144, %f224, %f143;
	ld.global.f32 	%f146, [mat+48];
	fma.rn.f32 	%f147, %f146, 0f00000000, %f145;
	setp.ge.f32 	%p7, %f141, 0f00000000;
	.loc 5 47 1
	setp.le.f32 	%p8, %f141, 0f3F800000;
	and.pred  	%p9, %p7, %p8;
	.loc 5 47 1
	setp.ge.f32 	%p10, %f147, 0f00000000;
	and.pred  	%p11, %p9, %p10;
	.loc 5 47 1
	setp.le.f32 	%p12, %f147, 0f3F800000;
	and.pred  	%p13, %p11, %p12;
	.loc 5 47 1
	@%p13 bra 	BB5_15;

	ld.global.u8 	%rc3, [mat];
	{
	.reg .s16 	%temp1;
	.reg .s16 	%temp2;
	cvt.s16.s8 	%temp1, %rc3;
	mov.b16 	%temp2, 1;
	cvt.s16.s8 	%temp2, %temp2;
	setp.eq.s16 	%p14, %temp1, %temp2;
	}
	.loc 5 47 1
	@%p14 bra 	BB5_15;

	mov.f32 	%f230, %f151;
	mov.f32 	%f229, %f152;
	mov.f32 	%f228, %f153;
	bra.uni 	BB5_16;

BB5_15:
	.loc 3 355 1
	ld.global.f32 	%f160, [mat+28];
	fma.rn.f32 	%f161, %f160, %f223, 0f00000000;
	ld.global.f32 	%f162, [mat+32];
	fma.rn.f32 	%f163, %f162, %f224, %f161;
	ld.global.f32 	%f164, [mat+36];
	add.f32 	%f158, %f163, %f164;
	.loc 3 358 1
	ld.global.f32 	%f165, [mat+40];
	fma.rn.f32 	%f166, %f165, %f223, 0f00000000;
	ld.global.f32 	%f167, [mat+44];
	fma.rn.f32 	%f168, %f167, %f224, %f166;
	ld.global.f32 	%f169, [mat+48];
	add.f32 	%f159, %f168, %f169;
	mov.u32 	%r3, 0;
	// inline asm
	tex.2d.v4.f32.f32 {%f154, %f155, %f156, %f157}, [modulate_map, {%f158, %f159}];
	// inline asm
	.loc 5 48 1
	mul.f32 	%f228, %f154, %f154;
	mul.f32 	%f229, %f155, %f155;
	mul.f32 	%f230, %f156, %f156;

BB5_16:
	.loc 5 50 1
	mul.f32 	%f234, %f234, %f228;
	mul.f32 	%f235, %f235, %f229;
	mul.f32 	%f236, %f236, %f230;
	bra.uni 	BB5_18;

BB5_17:
	mov.f32 	%f230, %f173;
	mov.f32 	%f229, %f174;
	mov.f32 	%f228, %f175;

BB5_18:
	.loc 5 53 1
	ld.global.u8 	%rc4, [mat+16];
	{
	.reg .s16 	%temp1;
	.reg .s16 	%temp2;
	cvt.s16.s8 	%temp1, %rc4;
	mov.b16 	%temp2, 0;
	cvt.s16.s8 	%temp2, %temp2;
	setp.eq.s16 	%p15, %temp1, %temp2;
	}
	@%p15 bra 	BB5_23;

	.loc 5 55 1
	mul.f32 	%f181, %f226, %f2;
	fma.rn.f32 	%f182, %f225, %f1, %f181;
	fma.rn.f32 	%f183, %f227, %f3, %f182;
	.loc 4 395 5
	abs.f32 	%f180, %f183;
	mov.u32 	%r4, 0;
	// inline asm
	tex.1d.v4.f32.f32 {%f176, %f177, %f178, %f179}, [velvet_map, {%f180}];
	// inline asm
	.loc 5 55 1
	mul.f32 	%f184, %f176, %f176;
	mul.f32 	%f185, %f177, %f177;
	mul.f32 	%f186, %f178, %f178;
	ld.global.f32 	%f187, [mat+20];
	mul.f32 	%f231, %f184, %f187;
	mul.f32 	%f232, %f185, %f187;
	mul.f32 	%f233, %f186, %f187;
	.loc 5 57 1
	ld.global.u8 	%rc5, [mat+2];
	{
	.reg .s16 	%temp1;
	.reg .s16 	%temp2;
	cvt.s16.s8 	%temp1, %rc5;
	mov.b16 	%temp2, 1;
	cvt.s16.s8 	%temp2, %temp2;
	setp.ne.s16 	%p16, %temp1, %temp2;
	}
	@%p16 bra 	BB5_22;

	ld.global.u8 	%rc6, [mat+24];
	{
	.reg .s16 	%temp1;
	.reg .s16 	%temp2;
	cvt.s16.s8 	%temp1, %rc6;
	mov.b16 	%temp2, 0;
	cvt.s16.s8 	%temp2, %temp2;
	setp.eq.s16 	%p17, %temp1, %temp2;
	}
	@%p17 bra 	BB5_22;

	.loc 5 58 1
	mul.f32 	%f231, %f231, %f228;
	mul.f32 	%f232, %f232, %f229;
	mul.f32 	%f233, %f233, %f230;

BB5_22:
	.loc 5 60 1
	add.f32 	%f234, %f234, %f231;
	add.f32 	%f235, %f235, %f232;
	add.f32 	%f236, %f236, %f233;

BB5_23:
	.loc 5 63 1
	ld.global.u8 	%rc7, [mat+1];
	cvt.rn.f32.u8 	%f188, %rc7;
	ld.global.f32 	%f189, [lwrrent_ray_data+196];
	ld.global.f32 	%f190, [lwrrent_ray_data+188];
	ld.global.f32 	%f191, [lwrrent_ray_data+192];
	.loc 6 1333 1
	mul.f32 	%f192, %f191, 0f3F170A3D;
	fma.rn.f32 	%f193, %f190, 0f3E99999A, %f192;
	fma.rn.f32 	%f194, %f189, 0f3DE147AE, %f193;
	mov.f32 	%f195, 0f3F800000;
	.loc 4 423 5
	min.f32 	%f196, %f194, %f195;
	.loc 5 63 1
	sub.f32 	%f197, %f195, %f188;
	fma.rn.f32 	%f198, %f196, %f197, %f188;
	mov.f32 	%f199, 0f00000000;
	.loc 4 435 5
	max.f32 	%f200, %f199, %f198;
	.loc 5 63 1
	mul.f32 	%f201, %f234, %f200;
	mul.f32 	%f202, %f235, %f200;
	mul.f32 	%f203, %f236, %f200;
	mov.u16 	%rc8, 0;
	.loc 5 74 1
	st.global.u8 	[lwrrent_ray_data+303], %rc9;
	st.global.u8 	[lwrrent_ray_data+302], %rc10;
	st.global.u8 	[lwrrent_ray_data+301], %rc11;
	st.global.u8 	[lwrrent_ray_data+300], %rc8;
	st.global.u8 	[lwrrent_ray_data+299], %rc12;
	st.global.u8 	[lwrrent_ray_data+298], %rc13;
	st.global.u8 	[lwrrent_ray_data+297], %rc14;
	st.global.u8 	[lwrrent_ray_data+296], %rc15;
	st.global.f32 	[lwrrent_ray_data+292], %f204;
	st.global.f32 	[lwrrent_ray_data+288], %f205;
	st.global.f32 	[lwrrent_ray_data+284], %f206;
	st.global.u32 	[lwrrent_ray_data+280], %r5;
	st.global.u32 	[lwrrent_ray_data+276], %r6;
	st.global.u8 	[lwrrent_ray_data+275], %rc16;
	st.global.u8 	[lwrrent_ray_data+274], %rc17;
	st.global.u8 	[lwrrent_ray_data+273], %rc18;
	st.global.u8 	[lwrrent_ray_data+272], %rc19;
	st.global.f32 	[lwrrent_ray_data+268], %f207;
	st.global.f32 	[lwrrent_ray_data+264], %f208;
	st.global.f32 	[lwrrent_ray_data+260], %f209;
	st.global.f32 	[lwrrent_ray_data+256], %f210;
	st.global.u8 	[lwrrent_ray_data+255], %rc20;
	st.global.u8 	[lwrrent_ray_data+254], %rc21;
	st.global.u8 	[lwrrent_ray_data+253], %rc22;
	st.global.u8 	[lwrrent_ray_data+252], %rc8;
	mov.u32 	%r7, 1065353216;
	.loc 5 74 1
	st.global.u32 	[lwrrent_ray_data+248], %r7;
	st.global.u32 	[lwrrent_ray_data+244], %r7;
	st.global.u32 	[lwrrent_ray_data+240], %r7;
	st.global.f32 	[lwrrent_ray_data+236], %f203;
	st.global.f32 	[lwrrent_ray_data+232], %f202;
	st.global.f32 	[lwrrent_ray_data+228], %f201;
	.loc 5 75 2
	ret;
}

.entry _Z11endOfCoursev(

)
{
	.reg .f32 	%f<8>;
	.reg .s32 	%r<2>;


	mov.f32 	%f1, 0f3F800000;
	mov.u32 	%r1, 0;
	.loc 5 80 1
	st.global.u32 	[end_of_course_ray_data+8], %r1;
	st.global.v2.f32 	[end_of_course_ray_data], {%f1, %f1};
	.loc 5 81 2
	ret;
}




// ===== COMPILED SASS (sm_100) =====

	.target	sm_100

	.elftype	@"ET_EXEC"


//--------------------- .note.nv.tkinfo           --------------------------
	.section	.note.nv.tkinfo,"",@"SHT_NOTE"
	.sectionflags	@"SHF_NOTE_NV_TKINFO"
	.tkinfo
        /*0018*/ 	.word	0x00000002
        /*0030*/ 	.string	""
        /*0030*/ 	.string	"ptxas"
        /*0030*/ 	.string	"Cuda compilation tools, release 13.0, V13.0.88"
        /*0030*/ 	.string	"Build cuda_13.0.r13.0/compiler.36424714_0"
        /*0030*/ 	.string	"-arch sm_100 "



//--------------------- .note.nv.cuinfo           --------------------------
	.section	.note.nv.cuinfo,"",@"SHT_NOTE"
	.sectionflags	@"SHF_NOTE_NV_CUINFO"
        /*0018*/ 	.short	0x0002
        /*001a*/ 	.short	0x0014
        /*001c*/ 	.short	0x0082
	.zero		2


//--------------------- .nv.info                  --------------------------
	.section	.nv.info,"",@"SHT_CUDA_INFO"
	.align	4


	//----- nvinfo : EIATTR_REGCOUNT
	.align		4
        /*0000*/ 	.byte	0x04, 0x2f
        /*0002*/ 	.short	(.L_122 - .L_121)
	.align		4
.L_121:
        /*0004*/ 	.word	index@(_Z10closestHitv)
        /*0008*/ 	.word	0x00000020


	//----- nvinfo : EIATTR_FRAME_SIZE
	.align		4
.L_122:
        /*000c*/ 	.byte	0x04, 0x11
        /*000e*/ 	.short	(.L_124 - .L_123)
	.align		4
.L_123:
        /*0010*/ 	.word	index@($__internal_1_$__cuda_sm20_sqrt_rn_f32_slowpath)
        /*0014*/ 	.word	0x00000000


	//----- nvinfo : EIATTR_FRAME_SIZE
	.align		4
.L_124:
        /*0018*/ 	.byte	0x04, 0x11
        /*001a*/ 	.short	(.L_126 - .L_125)
	.align		4
.L_125:
        /*001c*/ 	.word	index@($__internal_0_$__cuda_sm20_rcp_rn_f32_slowpath)
        /*0020*/ 	.word	0x00000000


	//----- nvinfo : EIATTR_FRAME_SIZE
	.align		4
.L_126:
        /*0024*/ 	.byte	0x04, 0x11
        /*0026*/ 	.short	(.L_128 - .L_127)
	.align		4
.L_127:
        /*0028*/ 	.word	index@(_Z10closestHitv)
        /*002c*/ 	.word	0x00000000


	//----- nvinfo : EIATTR_REGCOUNT
	.align		4
.L_128:
        /*0030*/ 	.byte	0x04, 0x2f
        /*0032*/ 	.short	(.L_130 - .L_129)
	.align		4
.L_129:
        /*0034*/ 	.word	index@(_Z11endOfCoursev)
        /*0038*/ 	.word	0x00000008


	//----- nvinfo : EIATTR_FRAME_SIZE
	.align		4
.L_130:
        /*003c*/ 	.byte	0x04, 0x11
        /*003e*/ 	.short	(.L_132 - .L_131)
	.align		4
.L_131:
        /*0040*/ 	.word	index@(_Z11endOfCoursev)
        /*0044*/ 	.word	0x00000000


	//----- nvinfo : EIATTR_MIN_STACK_SIZE
	.align		4
.L_132:
        /*0048*/ 	.byte	0x04, 0x12
        /*004a*/ 	.short	(.L_134 - .L_133)
	.align		4
.L_133:
        /*004c*/ 	.word	index@(_Z11endOfCoursev)
        /*0050*/ 	.word	0x00000000


	//----- nvinfo : EIATTR_MIN_STACK_SIZE
	.align		4
.L_134:
        /*0054*/ 	.byte	0x04, 0x12
        /*0056*/ 	.short	(.L_136 - .L_135)
	.align		4
.L_135:
        /*0058*/ 	.word	index@(_Z10closestHitv)
        /*005c*/ 	.word	0x00000000
.L_136:


//--------------------- .nv.compat                --------------------------
	.section	.nv.compat,"",@"SHT_CUDA_COMPAT_INFO"
	.align	4
        /*0000*/ 	.byte	0x02, 0x09, 0x00, 0x00, 0x02, 0x02, 0x02, 0x00, 0x02, 0x05, 0x05, 0x00, 0x03, 0x07, 0x01, 0x01
        /*0010*/ 	.byte	0x02, 0x03, 0x00, 0x00, 0x02, 0x06, 0x01, 0x00, 0x04, 0x0b, 0x08, 0x00, 0x01, 0x00, 0x00, 0x00
        /*0020*/ 	.byte	0x00, 0x00, 0x00, 0x00


//--------------------- .nv.info._Z11endOfCoursev --------------------------
	.section	.nv.info._Z11endOfCoursev,"",@"SHT_CUDA_INFO"
	.sectionflags	@""
	.align	4


	//----- nvinfo : EIATTR_CUDA_API_VERSION
	.align		4
        /*0000*/ 	.byte	0x04, 0x37
        /*0002*/ 	.short	(.L_138 - .L_137)
.L_137:
        /*0004*/ 	.word	0x00000082


	//----- nvinfo : EIATTR_SPARSE_MMA_MASK
	.align		4
.L_138:
        /*0008*/ 	.byte	0x03, 0x50
        /*000a*/ 	.short	0x0000


	//----- nvinfo : EIATTR_MAXREG_COUNT
	.align		4
        /*000c*/ 	.byte	0x03, 0x1b
        /*000e*/ 	.short	0x00ff


	//----- nvinfo : EIATTR_MERCURY_ISA_VERSION
	.align		4
        /*0010*/ 	.byte	0x03, 0x5f
        /*0012*/ 	.short	0x0101


	//----- nvinfo : EIATTR_VRC_CTA_INIT_COUNT
	.align		4
        /*0014*/ 	.byte	0x02, 0x4a
	.zero		1
	.zero		1


	//----- nvinfo : EIATTR_EXIT_INSTR_OFFSETS
	.align		4
        /*0018*/ 	.byte	0x04, 0x1c
        /*001a*/ 	.short	(.L_140 - .L_139)


	//   ....[0]....
.L_139:
        /*001c*/ 	.word	0x00000070


	//----- nvinfo : EIATTR_SW_WAR
	.align		4
.L_140:
        /*0020*/ 	.byte	0x04, 0x36
        /*0022*/ 	.short	(.L_142 - .L_141)
.L_141:
        /*0024*/ 	.word	0x00000008
.L_142:


//--------------------- .nv.info._Z10closestHitv  --------------------------
	.section	.nv.info._Z10closestHitv,"",@"SHT_CUDA_INFO"
	.sectionflags	@""
	.align	4


	//----- nvinfo : EIATTR_CUDA_API_VERSION
	.align		4
        /*0000*/ 	.byte	0x04, 0x37
        /*0002*/ 	.short	(.L_144 - .L_143)
.L_143:
        /*0004*/ 	.word	0x00000082


	//----- nvinfo : EIATTR_SPARSE_MMA_MASK
	.align		4
.L_144:
        /*0008*/ 	.byte	0x03, 0x50
        /*000a*/ 	.short	0x0000


	//----- nvinfo : EIATTR_MAXREG_COUNT
	.align		4
        /*000c*/ 	.byte	0x03, 0x1b
        /*000e*/ 	.short	0x00ff


	//----- nvinfo : EIATTR_MERCURY_ISA_VERSION
	.align		4
        /*0010*/ 	.byte	0x03, 0x5f
        /*0012*/ 	.short	0x0101


	//----- nvinfo : EIATTR_VRC_CTA_INIT_COUNT
	.align		4
        /*0014*/ 	.byte	0x02, 0x4a
	.zero		1
	.zero		1


	//----- nvinfo : EIATTR_EXIT_INSTR_OFFSETS
	.align		4
        /*0018*/ 	.byte	0x04, 0x1c
        /*001a*/ 	.short	(.L_146 - .L_145)


	//   ....[0]....
.L_145:
        /*001c*/ 	.word	0x00000f80


	//----- nvinfo : EIATTR_CRS_STACK_SIZE
	.align		4
.L_146:
        /*0020*/ 	.byte	0x04, 0x1e
        /*0022*/ 	.short	(.L_148 - .L_147)
.L_147:
        /*0024*/ 	.word	0x00000000


	//----- nvinfo : EIATTR_SW_WAR
	.align		4
.L_148:
        /*0028*/ 	.byte	0x04, 0x36
        /*002a*/ 	.short	(.L_150 - .L_149)
.L_149:
        /*002c*/ 	.word	0x00000008


	//----- nvinfo : EIATTR_BINDLESS_TEXTURE_BANK
	.align		4
.L_150:
        /*0030*/ 	.byte	0x02, 0x15
	.zero		1
	.zero		1


	//----- nvinfo : EIATTR_BINDLESS_SURFACE_BANK
	.align		4
        /*0034*/ 	.byte	0x02, 0x16
	.zero		1
	.zero		1


//--------------------- .nv.callgraph             --------------------------
	.section	.nv.callgraph,"",@"SHT_CUDA_CALLGRAPH"
	.align	4
	.sectionentsize	8
	.align		4
        /*0000*/ 	.word	0x00000000
	.align		4
        /*0004*/ 	.word	0xffffffff
	.align		4
        /*0008*/ 	.word	0x00000000
	.align		4
        /*000c*/ 	.word	0xfffffffe
	.align		4
        /*0010*/ 	.word	0x00000000
	.align		4
        /*0014*/ 	.word	0xfffffffd
	.align		4
        /*0018*/ 	.word	0x00000000
	.align		4
        /*001c*/ 	.word	0xfffffffc


//--------------------- .nv.constant4             --------------------------
	.section	.nv.constant4,"a",@progbits
	.align	8
	.align		8
.nv.constant4:
        /*0000*/ 	.dword	noise_buffer
	.align		8
        /*0008*/ 	.dword	noise_launch_index
	.align		8
        /*0010*/ 	.dword	noise_launch_dim
	.align		8
        /*0018*/ 	.dword	stratum_buffer
	.align		8
        /*0020*/ 	.dword	strata_2d_width
	.align		8
        /*0028*/ 	.dword	scene_epsilon
	.align		8
        /*0030*/ 	.dword	max_relwrsions
	.align		8
        /*0038*/ 	.dword	max_reflections
	.align		8
        /*0040*/ 	.dword	max_rough_reflections
	.align		8
        /*0048*/ 	.dword	max_transmissions
	.align		8
        /*0050*/ 	.dword	max_rough_transmissions
	.align		8
        /*0058*/ 	.dword	override_reflection_roughness
	.align		8
        /*0060*/ 	.dword	override_transmission_roughness
	.align		8
        /*0068*/ 	.dword	top_object
	.align		8
        /*0070*/ 	.dword	frame_id
	.align		8
        /*0078*/ 	.dword	ray
	.align		8
        /*0080*/ 	.dword	lwrrent_ray_data
	.align		8
        /*0088*/ 	.dword	end_of_course_ray_data
	.align		8
        /*0090*/ 	.dword	uv_set
	.align		8
        /*0098*/ 	.dword	mat
	.align		8
        /*00a0*/ 	.dword	bump
	.align		8
        /*00a8*/ 	.dword	_ZN21rti_internal_register20reg_bitness_detectorE
	.align		8
        /*00b0*/ 	.dword	_ZN21rti_internal_register24reg_exception_64_detail0E
	.align		8
        /*00b8*/ 	.dword	_ZN21rti_internal_register24reg_exception_64_detail1E
	.align		8
        /*00c0*/ 	.dword	_ZN21rti_internal_register24reg_exception_64_detail2E
	.align		8
        /*00c8*/ 	.dword	_ZN21rti_internal_register24reg_exception_64_detail3E
	.align		8
        /*00d0*/ 	.dword	_ZN21rti_internal_register24reg_exception_64_detail4E
	.align		8
        /*00d8*/ 	.dword	_ZN21rti_internal_register24reg_exception_64_detail5E
	.align		8
        /*00e0*/ 	.dword	_ZN21rti_internal_register24reg_exception_64_detail6E
	.align		8
        /*00e8*/ 	.dword	_ZN21rti_internal_register24reg_exception_64_detail7E
	.align		8
        /*00f0*/ 	.dword	_ZN21rti_internal_register24reg_exception_64_detail8E
	.align		8
        /*00f8*/ 	.dword	_ZN21rti_internal_register24reg_exception_64_detail9E
	.align		8
        /*0100*/ 	.dword	_ZN21rti_internal_register21reg_exception_detail0E
	.align		8
        /*0108*/ 	.dword	_ZN21rti_internal_register21reg_exception_detail1E
	.align		8
        /*0110*/ 	.dword	_ZN21rti_internal_register21reg_exception_detail2E
	.align		8
        /*0118*/ 	.dword	_ZN21rti_internal_register21reg_exception_detail3E
	.align		8
        /*0120*/ 	.dword	_ZN21rti_internal_register21reg_exception_detail4E
	.align		8
        /*0128*/ 	.dword	_ZN21rti_internal_register21reg_exception_detail5E
	.align		8
        /*0130*/ 	.dword	_ZN21rti_internal_register21reg_exception_detail6E
	.align		8
        /*0138*/ 	.dword	_ZN21rti_internal_register21reg_exception_detail7E
	.align		8
        /*0140*/ 	.dword	_ZN21rti_internal_register21reg_exception_detail8E
	.align		8
        /*0148*/ 	.dword	_ZN21rti_internal_register21reg_exception_detail9E
	.align		8
        /*0150*/ 	.dword	_ZN21rti_internal_register14reg_rayIndex_xE
	.align		8
        /*0158*/ 	.dword	_ZN21rti_internal_register14reg_rayIndex_yE
	.align		8
        /*0160*/ 	.dword	_ZN21rti_internal_register14reg_rayIndex_zE
	.align		8
        /*0168*/ 	.dword	_ZN21rti_internal_typeinfo18noise_launch_indexE
	.align		8
        /*0170*/ 	.dword	_ZN21rti_internal_typeinfo16noise_launch_dimE
	.align		8
        /*0178*/ 	.dword	_ZN21rti_internal_typeinfo15strata_2d_widthE
	.align		8
        /*0180*/ 	.dword	_ZN21rti_internal_typeinfo13scene_epsilonE
	.align		8
        /*0188*/ 	.dword	_ZN21rti_internal_typeinfo14max_relwrsionsE
	.align		8
        /*0190*/ 	.dword	_ZN21rti_internal_typeinfo15max_reflectionsE
	.align		8
        /*0198*/ 	.dword	_ZN21rti_internal_typeinfo21max_rough_reflectionsE
	.align		8
        /*01a0*/ 	.dword	_ZN21rti_internal_typeinfo17max_transmissionsE
	.align		8
        /*01a8*/ 	.dword	_ZN21rti_internal_typeinfo23max_rough_transmissionsE
	.align		8
        /*01b0*/ 	.dword	_ZN21rti_internal_typeinfo29override_reflection_roughnessE
	.align		8
        /*01b8*/ 	.dword	_ZN21rti_internal_typeinfo31override_transmission_roughnessE
	.align		8
        /*01c0*/ 	.dword	_ZN21rti_internal_typeinfo10top_objectE
	.align		8
        /*01c8*/ 	.dword	_ZN21rti_internal_typeinfo8frame_idE
	.align		8
        /*01d0*/ 	.dword	_ZN21rti_internal_typeinfo3rayE
	.align		8
        /*01d8*/ 	.dword	_ZN21rti_internal_typeinfo16lwrrent_ray_dataE
	.align		8
        /*01e0*/ 	.dword	_ZN21rti_internal_typeinfo22end_of_course_ray_dataE
	.align		8
        /*01e8*/ 	.dword	_ZN21rti_internal_typeinfo6uv_setE
	.align		8
        /*01f0*/ 	.dword	_ZN21rti_internal_typeinfo3matE
	.align		8
        /*01f8*/ 	.dword	_ZN21rti_internal_typeinfo4bumpE
	.align		8
        /*0200*/ 	.dword	_ZN21rti_internal_typename18noise_launch_indexE
	.align		8
        /*0208*/ 	.dword	_ZN21rti_internal_typename16noise_launch_dimE
	.align		8
        /*0210*/ 	.dword	_ZN21rti_internal_typename15strata_2d_widthE
	.align		8
        /*0218*/ 	.dword	_ZN21rti_internal_typename13scene_epsilonE
	.align		8
        /*0220*/ 	.dword	_ZN21rti_internal_typename14max_relwrsionsE
	.align		8
        /*0228*/ 	.dword	_ZN21rti_internal_typename15max_reflectionsE
	.align		8
        /*0230*/ 	.dword	_ZN21rti_internal_typename21max_rough_reflectionsE
	.align		8
        /*0238*/ 	.dword	_ZN21rti_internal_typename17max_transmissionsE
	.align		8
        /*0240*/ 	.dword	_ZN21rti_internal_typename23max_rough_transmissionsE
	.align		8
        /*0248*/ 	.dword	_ZN21rti_internal_typename29override_reflection_roughnessE
	.align		8
        /*0250*/ 	.dword	_ZN21rti_internal_typename31override_transmission_roughnessE
	.align		8
        /*0258*/ 	.dword	_ZN21rti_internal_typename10top_objectE
	.align		8
        /*0260*/ 	.dword	_ZN21rti_internal_typename8frame_idE
	.align		8
        /*0268*/ 	.dword	_ZN21rti_internal_typename3rayE
	.align		8
        /*0270*/ 	.dword	_ZN21rti_internal_typename16lwrrent_ray_dataE
	.align		8
        /*0278*/ 	.dword	_ZN21rti_internal_typename22end_of_course_ray_dataE
	.align		8
        /*0280*/ 	.dword	_ZN21rti_internal_typename6uv_setE
	.align		8
        /*0288*/ 	.dword	_ZN21rti_internal_typename3matE
	.align		8
        /*0290*/ 	.dword	_ZN21rti_internal_typename4bumpE
	.align		8
        /*0298*/ 	.dword	_ZN21rti_internal_semantic18noise_launch_indexE
	.align		8
        /*02a0*/ 	.dword	_ZN21rti_internal_semantic16noise_launch_dimE
	.align		8
        /*02a8*/ 	.dword	_ZN21rti_internal_semantic15strata_2d_widthE
	.align		8
        /*02b0*/ 	.dword	_ZN21rti_internal_semantic13scene_epsilonE
	.align		8
        /*02b8*/ 	.dword	_ZN21rti_internal_semantic14max_relwrsionsE
	.align		8
        /*02c0*/ 	.dword	_ZN21rti_internal_semantic15max_reflectionsE
	.align		8
        /*02c8*/ 	.dword	_ZN21rti_internal_semantic21max_rough_reflectionsE
	.align		8
        /*02d0*/ 	.dword	_ZN21rti_internal_semantic17max_transmissionsE
	.align		8
        /*02d8*/ 	.dword	_ZN21rti_internal_semantic23max_rough_transmissionsE
	.align		8
        /*02e0*/ 	.dword	_ZN21rti_internal_semantic29override_reflection_roughnessE
	.align		8
        /*02e8*/ 	.dword	_ZN21rti_internal_semantic31override_transmission_roughnessE
	.align		8
        /*02f0*/ 	.dword	_ZN21rti_internal_semantic10top_objectE
	.align		8
        /*02f8*/ 	.dword	_ZN21rti_internal_semantic8frame_idE
	.align		8
        /*0300*/ 	.dword	_ZN21rti_internal_semantic3rayE
	.align		8
        /*0308*/ 	.dword	_ZN21rti_internal_semantic16lwrrent_ray_dataE
	.align		8
        /*0310*/ 	.dword	_ZN21rti_internal_semantic22end_of_course_ray_dataE
	.align		8
        /*0318*/ 	.dword	_ZN21rti_internal_semantic6uv_setE
	.align		8
        /*0320*/ 	.dword	_ZN21rti_internal_semantic3matE
	.align		8
        /*0328*/ 	.dword	_ZN21rti_internal_semantic4bumpE
	.align		8
        /*0330*/ 	.dword	_ZN23rti_internal_annotation18noise_launch_indexE
	.align		8
        /*0338*/ 	.dword	_ZN23rti_internal_annotation16noise_launch_dimE
	.align		8
        /*0340*/ 	.dword	_ZN23rti_internal_annotation15strata_2d_widthE
	.align		8
        /*0348*/ 	.dword	_ZN23rti_internal_annotation13scene_epsilonE
	.align		8
        /*0350*/ 	.dword	_ZN23rti_internal_annotation14max_relwrsionsE
	.align		8
        /*0358*/ 	.dword	_ZN23rti_internal_annotation15max_reflectionsE
	.align		8
        /*0360*/ 	.dword	_ZN23rti_internal_annotation21max_rough_reflectionsE
	.align		8
        /*0368*/ 	.dword	_ZN23rti_internal_annotation17max_transmissionsE
	.align		8
        /*0370*/ 	.dword	_ZN23rti_internal_annotation23max_rough_transmissionsE
	.align		8
        /*0378*/ 	.dword	_ZN23rti_internal_annotation29override_reflection_roughnessE
	.align		8
        /*0380*/ 	.dword	_ZN23rti_internal_annotation31override_transmission_roughnessE
	.align		8
        /*0388*/ 	.dword	_ZN23rti_internal_annotation10top_objectE
	.align		8
        /*0390*/ 	.dword	_ZN23rti_internal_annotation8frame_idE
	.align		8
        /*0398*/ 	.dword	_ZN23rti_internal_annotation3rayE
	.align		8
        /*03a0*/ 	.dword	_ZN23rti_internal_annotation16lwrrent_ray_dataE
	.align		8
        /*03a8*/ 	.dword	_ZN23rti_internal_annotation22end_of_course_ray_dataE
	.align		8
        /*03b0*/ 	.dword	_ZN23rti_internal_annotation6uv_setE
	.align		8
        /*03b8*/ 	.dword	_ZN23rti_internal_annotation3matE
	.align		8
        /*03c0*/ 	.dword	_ZN23rti_internal_annotation4bumpE


//--------------------- .nv.constant0._Z10closestHitv --------------------------
	.section	.nv.constant0._Z10closestHitv,"a",@progbits
	.sectionflags	@""
	.align	4
.nv.constant0._Z10closestHitv:
	.zero		896
	.align		4
        /*0380*/ 	.word	[20@lo(0x0)=bump_map]
	.align		4
        /*0384*/ 	.word	[20@lo(0x0)=modulate_map]
	.align		4
        /*0388*/ 	.word	[20@lo(0x0)=velvet_map]


//--------------------- .text._Z11endOfCoursev    --------------------------
	.section	.text._Z11endOfCoursev,"ax",@progbits
	.align	128
.text._Z11endOfCoursev:
        .type           _Z11endOfCoursev,@function
        .size           _Z11endOfCoursev,(.L_x_21 - _Z11endOfCoursev)
        .other          _Z11endOfCoursev,@"STO_CUDA_ENTRY STV_DEFAULT"
_Z11endOfCoursev:
[----:B------:R-:W-:Y:S08]  /*0000*/  LDC R1, c[0x0][0x37c] ;  /* 0x0000df00ff017b82 */ /* 0x000ff00000000800 */
[----:B------:R-:W0:Y:S01]  /*0010*/  LDC.64 R2, c[0x4][0x88] ;  /* 0x01002200ff027b82 */ /* 0x000e220000000a00 */
[----:B------:R-:W0:Y:S01]  /*0020*/  LDCU.64 UR4, c[0x0][0x358] ;  /* 0x00006b00ff0477ac */ /* 0x000e220008000a00 */
[----:B------:R-:W-:Y:S01]  /*0030*/  HFMA2 R4, -RZ, RZ, 1.875, 0 ;  /* 0x3f800000ff047431 */ /* 0x000fe200000001ff */
[----:B------:R-:W-:-:S05]  /*0040*/  MOV R5, 0x3f800000 ;  /* 0x3f80000000057802 */ /* 0x000fca0000000f00 */
[----:B0-----:R-:W-:Y:S04]  /*0050*/  STG.E.64 desc[UR4][R2.64], R4 ;  /* 0x0000000402007986 */ /* 0x001fe8000c101b04 */
[----:B------:R-:W-:Y:S01]  /*0060*/  STG.E desc[UR4][R2.64+0x8], RZ ;  /* 0x000008ff02007986 */ /* 0x000fe2000c101904 */
[----:B------:R-:W-:Y:S05]  /*0070*/  EXIT ;  /* 0x000000000000794d */ /* 0x000fea0003800000 */
.L_x_0:
[----:B------:R-:W-:-:S00]  /*0080*/  BRA `(.L_x_0) ;  /* 0xfffffffc00fc7947 */ /* 0x000fc0000383ffff */
[----:B------:R-:W-:-:S00]  /*0090*/  NOP ;  /* 0x0000000000007918 */ /* 0x000fc00000000000 */
        /* <DEDUP_REMOVED lines=14> */
.L_x_21:


//--------------------- .text._Z10closestHitv     --------------------------
	.section	.text._Z10closestHitv,"ax",@progbits
	.align	128
.text._Z10closestHitv:
        .type           _Z10closestHitv,@function
        .size           _Z10closestHitv,(.L_x_22 - _Z10closestHitv)
        .other          _Z10closestHitv,@"STO_CUDA_ENTRY STV_DEFAULT"
_Z10closestHitv:
[----:B------:R-:W0:Y:S08]  /*0000*/  LDC R1, c[0x0][0x37c] ;  /* 0x0000df00ff017b82 */ /* 0x000e300000000800 */
[----:B------:R-:W1:Y:S01]  /*0010*/  LDC.64 R2, c[0x4][0x90] ;  /* 0x01002400ff027b82 */ /* 0x000e620000000a00 */
[----:B------:R-:W1:Y:S07]  /*0020*/  LDCU.64 UR6, c[0x0][0x358] ;  /* 0x00006b00ff0677ac */ /* 0x000e6e0008000a00 */
[----:B------:R-:W2:Y:S01]  /*0030*/  LDC.64 R14, c[0x4][0x80] ;  /* 0x01002000ff0e7b82 */ /* 0x000ea20000000a00 */
[----:B-1----:R-:W3:Y:S04]  /*0040*/  LDG.E R2, desc[UR6][R2.64] ;  /* 0x0000000602027981 */ /* 0x002ee8000c1e1900 */
[----:B--2---:R1:W4:Y:S04]  /*0050*/  LDG.E R16, desc[UR6][R14.64+0x14] ;  /* 0x000014060e107981 */ /* 0x004328000c1e1900 */
[----:B------:R1:W4:Y:S04]  /*0060*/  LDG.E R18, desc[UR6][R14.64+0x10] ;  /* 0x000010060e127981 */ /* 0x000328000c1e1900 */
[----:B------:R1:W4:Y:S01]  /*0070*/  LDG.E R17, desc[UR6][R14.64+0xc] ;  /* 0x00000c060e117981 */ /* 0x000322000c1e1900 */
[----:B---3--:R-:W-:-:S13]  /*0080*/  ISETP.NE.AND P0, PT, R2, RZ, PT ;  /* 0x000000ff0200720c */ /* 0x008fda0003f05270 */
[----:B01----:R-:W-:Y:S05]  /*0090*/  @!P0 BRA `(.L_x_1) ;  /* 0x0000000000288947 */ /* 0x003fea0003800000 */
[----:B------:R-:W-:-:S13]  /*00a0*/  ISETP.NE.AND P0, PT, R2, 0x1, PT ;  /* 0x000000010200780c */ /* 0x000fda0003f05270 */
[----:B------:R-:W-:Y:S05]  /*00b0*/  @!P0 BRA `(.L_x_2) ;  /* 0x0000000000188947 */ /* 0x000fea0003800000 */
[----:B------:R-:W-:-:S13]  /*00c0*/  ISETP.NE.AND P0, PT, R2, 0x2, PT ;  /* 0x000000020200780c */ /* 0x000fda0003f05270 */
[----:B------:R-:W-:Y:S05]  /*00d0*/  @P0 BRA `(.L_x_3) ;  /* 0x0000000000080947 */ /* 0x000fea0003800000 */
[----:B------:R0:W4:Y:S01]  /*00e0*/  LDG.E.64 R4, desc[UR6][R14.64+0x30] ;  /* 0x000030060e047981 */ /* 0x000122000c1e1b00 */
[----:B------:R-:W-:Y:S05]  /*00f0*/  BRA `(.L_x_4) ;  /* 0x0000000000147947 */ /* 0x000fea0003800000 */
.L_x_3:
[----:B------:R-:W-:Y:S01]  /*0100*/  CS2R R4, SRZ ;  /* 0x0000000000047805 */ /* 0x000fe2000001ff00 */
[----:B------:R-:W-:Y:S06]  /*0110*/  BRA `(.L_x_4) ;  /* 0x00000000000c7947 */ /* 0x000fec0003800000 */
.L_x_2:
[----:B------:R1:W4:Y:S01]  /*0120*/  LDG.E.64 R4, desc[UR6][R14.64+0x28] ;  /* 0x000028060e047981 */ /* 0x000322000c1e1b00 */
[----:B------:R-:W-:Y:S05]  /*0130*/  BRA `(.L_x_4) ;  /* 0x0000000000047947 */ /* 0x000fea0003800000 */
.L_x_1:
[----:B------:R2:W4:Y:S02]  /*0140*/  LDG.E.64 R4, desc[UR6][R14.64+0x20] ;  /* 0x000020060e047981 */ /* 0x000524000c1e1b00 */
.L_x_4:
[----:B------:R-:W3:Y:S02]  /*0150*/  LDC.64 R8, c[0x4][0xa0] ;  /* 0x01002800ff087b82 */ /* 0x000ee40000000a00 */
[----:B---3--:R-:W3:Y:S02]  /*0160*/  LDG.E.U8 R0, desc[UR6][R8.64] ;  /* 0x0000000608007981 */ /* 0x008ee4000c1e1100 */
[----:B---3--:R-:W-:-:S13]  /*0170*/  ISETP.NE.AND P0, PT, R0, RZ, PT ;  /* 0x000000ff0000720c */ /* 0x008fda0003f05270 */
[----:B------:R-:W-:Y:S05]  /*0180*/  @!P0 BRA `(.L_x_5) ;  /* 0x0000000400a08947 */ /* 0x000fea0003800000 */
[----:B------:R-:W3:Y:S04]  /*0190*/  LDG.E R19, desc[UR6][R8.64+0x28] ;  /* 0x0000280608137981 */ /* 0x000ee8000c1e1900 */
[----:B------:R-:W3:Y:S04]  /*01a0*/  LDG.E.64 R2, desc[UR6][R14.64+0x50] ;  /* 0x000050060e027981 */ /* 0x000ee8000c1e1b00 */
[----:B------:R-:W2:Y:S04]  /*01b0*/  LDG.E R25, desc[UR6][R14.64+0x5c] ;  /* 0x00005c060e197981 */ /* 0x000ea8000c1e1900 */
[----:B------:R-:W2:Y:S04]  /*01c0*/  LDG.E R22, desc[UR6][R8.64+0x34] ;  /* 0x0000340608167981 */ /* 0x000ea8000c1e1900 */
[----:B------:R-:W2:Y:S04]  /*01d0*/  LDG.E R0, desc[UR6][R14.64+0x58] ;  /* 0x000058060e007981 */ /* 0x000ea8000c1e1900 */
[----:B------:R-:W2:Y:S04]  /*01e0*/  LDG.E R7, desc[UR6][R8.64+0x2c] ;  /* 0x00002c0608077981 */ /* 0x000ea8000c1e1900 */
[----:B------:R-:W2:Y:S01]  /*01f0*/  LDG.E R27, desc[UR6][R8.64+0x30] ;  /* 0x00003006081b7981 */ /* 0x000ea2000c1e1900 */
[----:B------:R-:W0:Y:S03]  /*0200*/  LDC.64 R10, c[0x4][0xa0] ;  /* 0x01002800ff0a7b82 */ /* 0x000e260000000a00 */
[----:B------:R-:W2:Y:S04]  /*0210*/  LDG.E R13, desc[UR6][R14.64+0x60] ;  /* 0x000060060e0d7981 */ /* 0x000ea8000c1e1900 */
[----:B------:R-:W2:Y:S04]  /*0220*/  LDG.E R12, desc[UR6][R14.64+0x64] ;  /* 0x000064060e0c7981 */ /* 0x000ea8000c1e1900 */
[----:B------:R-:W2:Y:S01]  /*0230*/  LDG.E R6, desc[UR6][R8.64+0x38] ;  /* 0x0000380608067981 */ /* 0x000ea2000c1e1900 */
[----:B---3--:R-:W-:-:S04]  /*0240*/  FFMA R20, R2, R19, RZ ;  /* 0x0000001302147223 */ /* 0x008fc800000000ff */
[----:B--2---:R-:W-:Y:S01]  /*0250*/  FFMA R23, R25, R22, R20 ;  /* 0x0000001619177223 */ /* 0x004fe20000000014 */
[-C--:B------:R-:W-:Y:S01]  /*0260*/  FFMA R20, R2, R7.reuse, RZ ;  /* 0x0000000702147223 */ /* 0x080fe200000000ff */
[CC--:B------:R-:W-:Y:S01]  /*0270*/  FFMA R26, R3.reuse, R7.reuse, RZ ;  /* 0x00000007031a7223 */ /* 0x0c0fe200000000ff */
[C---:B------:R-:W-:Y:S02]  /*0280*/  FFMA R21, R0.reuse, R7, RZ ;  /* 0x0000000700157223 */ /* 0x040fe400000000ff */
[----:B0-----:R-:W2:Y:S01]  /*0290*/  LDG.E R7, desc[UR6][R10.64+0x4] ;  /* 0x000004060a077981 */ /* 0x001ea2000c1e1900 */
[C---:B------:R-:W-:Y:S01]  /*02a0*/  FFMA R24, R3.reuse, R19, RZ ;  /* 0x0000001303187223 */ /* 0x040fe200000000ff */
[----:B------:R-:W-:Y:S01]  /*02b0*/  FFMA R28, R3, R27, RZ ;  /* 0x0000001b031c7223 */ /* 0x000fe200000000ff */
[----:B------:R-:W-:Y:S01]  /*02c0*/  FFMA R19, R0, R19, RZ ;  /* 0x0000001300137223 */ /* 0x000fe200000000ff */
[-C--:B------:R-:W-:Y:S01]  /*02d0*/  FFMA R2, R2, R27.reuse, RZ ;  /* 0x0000001b02027223 */ /* 0x080fe200000000ff */
[----:B------:R-:W-:-:S02]  /*02e0*/  FFMA R3, R0, R27, RZ ;  /* 0x0000001b00037223 */ /* 0x000fc400000000ff */
[----:B------:R-:W3:Y:S04]  /*02f0*/  LDG.E R0, desc[UR6][R8.64+0x3c] ;  /* 0x00003c0608007981 */ /* 0x000ee8000c1e1900 */
[----:B------:R-:W3:Y:S01]  /*0300*/  LDG.E R27, desc[UR6][R10.64+0x8] ;  /* 0x000008060a1b7981 */ /* 0x000ee2000c1e1900 */
[-C--:B------:R-:W-:Y:S01]  /*0310*/  FFMA R24, R13, R22.reuse, R24 ;  /* 0x000000160d187223 */ /* 0x080fe20000000018 */
[C---:B------:R-:W-:Y:S01]  /*0320*/  FFMA R22, R12.reuse, R22, R19 ;  /* 0x000000160c167223 */ /* 0x040fe20000000013 */
[-C--:B------:R-:W-:Y:S01]  /*0330*/  FFMA R19, R25, R6.reuse, R20 ;  /* 0x0000000619137223 */ /* 0x080fe20000000014 */
[-C--:B------:R-:W-:Y:S01]  /*0340*/  FFMA R20, R13, R6.reuse, R26 ;  /* 0x000000060d147223 */ /* 0x080fe2000000001a */
[----:B------:R-:W-:Y:S01]  /*0350*/  FFMA R21, R12, R6, R21 ;  /* 0x000000060c157223 */ /* 0x000fe20000000015 */
[----:B------:R-:W3:Y:S01]  /*0360*/  LDG.E R26, desc[UR6][R10.64+0x14] ;  /* 0x000014060a1a7981 */ /* 0x000ee2000c1e1900 */
[----:B--2-4-:R-:W-:-:S03]  /*0370*/  FFMA R6, R7, R4, RZ ;  /* 0x0000000407067223 */ /* 0x014fc600000000ff */
[----:B------:R-:W2:Y:S01]  /*0380*/  LDG.E R7, desc[UR6][R10.64+0x10] ;  /* 0x000010060a077981 */ /* 0x000ea2000c1e1900 */
[----:B---3--:R-:W-:-:S03]  /*0390*/  FFMA R25, R25, R0, R2 ;  /* 0x0000000019197223 */ /* 0x008fc60000000002 */
[----:B------:R-:W3:Y:S01]  /*03a0*/  LDG.E R2, desc[UR6][R10.64+0x18] ;  /* 0x000018060a027981 */ /* 0x000ee2000c1e1900 */
[----:B------:R-:W-:-:S03]  /*03b0*/  FFMA R6, R27, R5, R6 ;  /* 0x000000051b067223 */ /* 0x000fc60000000006 */
[----:B------:R-:W3:Y:S01]  /*03c0*/  LDG.E R27, desc[UR6][R10.64+0xc] ;  /* 0x00000c060a1b7981 */ /* 0x000ee2000c1e1900 */
[----:B------:R-:W0:Y:S01]  /*03d0*/  LDCU UR4, c[0x0][0x380] ;  /* 0x00007000ff0477ac */ /* 0x000e220008000800 */
[----:B------:R-:W-:Y:S01]  /*03e0*/  UMOV UR5, URZ ;  /* 0x000000ff00057c82 */ /* 0x000fe20008000000 */
[----:B--2---:R-:W-:-:S04]  /*03f0*/  FFMA R7, R7, R4, RZ ;  /* 0x0000000407077223 */ /* 0x004fc800000000ff */
[----:B------:R-:W-:Y:S01]  /*0400*/  FFMA R7, R26, R5, R7 ;  /* 0x000000051a077223 */ /* 0x000fe20000000007 */
[----:B------:R-:W-:-:S03]  /*0410*/  HFMA2 R26, -RZ, RZ, -3, 0 ;  /* 0xc2000000ff1a7431 */ /* 0x000fc600000001ff */
[----:B---3--:R-:W-:Y:S01]  /*0420*/  FADD R7, R7, R2 ;  /* 0x0000000207077221 */ /* 0x008fe20000000000 */
[----:B------:R-:W-:-:S06]  /*0430*/  FADD R6, R6, R27 ;  /* 0x0000001b06067221 */ /* 0x000fcc0000000000 */
[----:B0-----:R-:W5:Y:S01]  /*0440*/  TEX.LL R26, R6, R6, R26, UR4, 2D, 0x7 ;  /* 0x28ff041a06067f60 */ /* 0x001f6200089e071a */
[-C--:B------:R-:W-:Y:S01]  /*0450*/  FFMA R28, R13, R0.reuse, R28 ;  /* 0x000000000d1c7223 */ /* 0x080fe2000000001c */
[----:B------:R-:W-:Y:S01]  /*0460*/  FFMA R29, R12, R0, R3 ;  /* 0x000000000c1d7223 */ /* 0x000fe20000000003 */
[----:B------:R-:W2:Y:S04]  /*0470*/  LDG.E R10, desc[UR6][R10.64+0x4c] ;  /* 0x00004c060a0a7981 */ /* 0x000ea8000c1e1900 */
[----:B------:R-:W3:Y:S04]  /*0480*/  LDG.E.64 R12, desc[UR6][R14.64+0x38] ;  /* 0x000038060e0c7981 */ /* 0x000ee8000c1e1b00 */
[----:B------:R-:W3:Y:S04]  /*0490*/  LDG.E R3, desc[UR6][R8.64+0x40] ;  /* 0x0000400608037981 */ /* 0x000ee8000c1e1900 */
[----:B------:R-:W3:Y:S04]  /*04a0*/  LDG.E R27, desc[UR6][R14.64+0x40] ;  /* 0x000040060e1b7981 */ /* 0x000ee8000c1e1900 */
[----:B-1----:R-:W3:Y:S04]  /*04b0*/  LDG.E R14, desc[UR6][R8.64+0x44] ;  /* 0x00004406080e7981 */ /* 0x002ee8000c1e1900 */
[----:B------:R2:W3:Y:S02]  /*04c0*/  LDG.E R8, desc[UR6][R8.64+0x48] ;  /* 0x0000480608087981 */ /* 0x0004e4000c1e1900 */
[C---:B--2--5:R-:W-:Y:S01]  /*04d0*/  FMUL R9, R10.reuse, R6 ;  /* 0x000000060a097220 */ /* 0x064fe20000400000 */
[----:B------:R-:W-:Y:S01]  /*04e0*/  FMUL R10, R10, R7 ;  /* 0x000000070a0a7220 */ /* 0x000fe20000400000 */
[-C--:B---3--:R-:W-:Y:S01]  /*04f0*/  FFMA R2, R13, R3.reuse, R24 ;  /* 0x000000030d027223 */ /* 0x088fe20000000018 */
[----:B------:R-:W-:-:S03]  /*0500*/  FFMA R0, R12, R3, R23 ;  /* 0x000000030c007223 */ /* 0x000fc60000000017 */
[-C--:B------:R-:W-:Y:S01]  /*0510*/  FFMA R7, R2, R9.reuse, RZ ;  /* 0x0000000902077223 */ /* 0x080fe200000000ff */
[----:B------:R-:W-:Y:S01]  /*0520*/  FFMA R0, R0, R9, RZ ;  /* 0x0000000900007223 */ /* 0x000fe200000000ff */
[----:B------:R-:W-:Y:S01]  /*0530*/  FFMA R3, R27, R3, R22 ;  /* 0x000000031b037223 */ /* 0x000fe20000000016 */
[-C--:B------:R-:W-:Y:S01]  /*0540*/  FFMA R20, R13, R14.reuse, R20 ;  /* 0x0000000e0d147223 */ /* 0x080fe20000000014 */
[----:B------:R-:W-:-:S03]  /*0550*/  FFMA R19, R12, R14, R19 ;  /* 0x0000000e0c137223 */ /* 0x000fc60000000013 */
[-C--:B------:R-:W-:Y:S01]  /*0560*/  FFMA R7, R20, R10.reuse, R7 ;  /* 0x0000000a14077223 */ /* 0x080fe20000000007 */
[----:B------:R-:W-:Y:S01]  /*0570*/  FFMA R0, R19, R10, R0 ;  /* 0x0000000a13007223 */ /* 0x000fe20000000000 */
[----:B------:R-:W-:Y:S01]  /*0580*/  FFMA R21, R27, R14, R21 ;  /* 0x0000000e1b157223 */ /* 0x000fe20000000015 */
[-C--:B------:R-:W-:Y:S01]  /*0590*/  FFMA R15, R13, R8.reuse, R28 ;  /* 0x000000080d0f7223 */ /* 0x080fe2000000001c */
[-C--:B------:R-:W-:Y:S01]  /*05a0*/  FFMA R25, R12, R8.reuse, R25 ;  /* 0x000000080c197223 */ /* 0x080fe20000000019 */
[----:B------:R-:W-:Y:S02]  /*05b0*/  FFMA R2, R3, R9, RZ ;  /* 0x0000000903027223 */ /* 0x000fe400000000ff */
[C---:B------:R-:W-:Y:S01]  /*05c0*/  FFMA R15, R26.reuse, R15, R7 ;  /* 0x0000000f1a0f7223 */ /* 0x040fe20000000007 */
[----:B------:R-:W-:Y:S01]  /*05d0*/  FFMA R25, R26, R25, R0 ;  /* 0x000000191a197223 */ /* 0x000fe20000000000 */
[----:B------:R-:W-:Y:S01]  /*05e0*/  FFMA R29, R27, R8, R29 ;  /* 0x000000081b1d7223 */ /* 0x000fe2000000001d */
[----:B------:R-:W-:Y:S01]  /*05f0*/  FFMA R2, R21, R10, R2 ;  /* 0x0000000a15027223 */ /* 0x000fe20000000002 */
[----:B------:R-:W-:-:S03]  /*0600*/  FMUL R0, R15, R15 ;  /* 0x0000000f0f007220 */ /* 0x000fc60000400000 */
[----:B------:R-:W-:Y:S01]  /*0610*/  FFMA R29, R26, R29, R2 ;  /* 0x0000001d1a1d7223 */ /* 0x000fe20000000002 */
[----:B------:R-:W-:-:S04]  /*0620*/  FFMA R0, R25, R25, R0 ;  /* 0x0000001919007223 */ /* 0x000fc80000000000 */
[----:B------:R-:W-:-:S05]  /*0630*/  FFMA R3, R29, R29, R0 ;  /* 0x0000001d1d037223 */ /* 0x000fca0000000000 */
[----:B------:R-:W-:Y:S01]  /*0640*/  IADD3 R0, PT, PT, R3, -0xd000000, RZ ;  /* 0xf300000003007810 */ /* 0x000fe20007ffe0ff */
[----:B------:R0:W1:Y:S03]  /*0650*/  MUFU.RSQ R2, R3 ;  /* 0x0000000300027308 */ /* 0x0000660000001400 */
[----:B------:R-:W-:-:S13]  /*0660*/  ISETP.GT.U32.AND P0, PT, R0, 0x727fffff, PT ;  /* 0x727fffff0000780c */ /* 0x000fda0003f04070 */
[----:B0-----:R-:W-:Y:S05]  /*0670*/  @!P0 BRA `(.L_x_6) ;  /* 0x00000000000c8947 */ /* 0x001fea0003800000 */
[----:B------:R-:W-:-:S07]  /*0680*/  MOV R6, 0x6a0 ;  /* 0x000006a000067802 */ /* 0x000fce0000000f00 */
[----:B-1----:R-:W-:Y:S05]  /*0690*/  CALL.REL.NOINC `($__internal_1_$__cuda_sm20_sqrt_rn_f32_slowpath) ;  /* 0x0000000c000c7944 */ /* 0x002fea0003c00000 */
[----:B------:R-:W-:Y:S05]  /*06a0*/  BRA `(.L_x_7) ;  /* 0x0000000000107947 */ /* 0x000fea0003800000 */
.L_x_6:
[----:B-1----:R-:W-:Y:S01]  /*06b0*/  FMUL.FTZ R0, R3, R2 ;  /* 0x0000000203007220 */ /* 0x002fe20000410000 */
[----:B------:R-:W-:-:S03]  /*06c0*/  FMUL.FTZ R2, R2, 0.5 ;  /* 0x3f00000002027820 */ /* 0x000fc60000410000 */
[----:B------:R-:W-:-:S04]  /*06d0*/  FFMA R3, -R0, R0, R3 ;  /* 0x0000000000037223 */ /* 0x000fc80000000103 */
[----:B------:R-:W-:-:S07]  /*06e0*/  FFMA R0, R3, R2, R0 ;  /* 0x0000000203007223 */ /* 0x000fce0000000000 */
.L_x_7:
[----:B------:R-:W-:-:S13]  /*06f0*/  FSETP.NEU.AND P0, PT, R0, RZ, PT ;  /* 0x000000ff0000720b */ /* 0x000fda0003f0d000 */
[----:B------:R-:W-:Y:S05]  /*0700*/  @!P0 BRA `(.L_x_8) ;  /* 0x0000000000488947 */ /* 0x000fea0003800000 */
[----:B------:R-:W-:-:S04]  /*0710*/  IADD3 R2, PT, PT, R0, 0x1800000, RZ ;  /* 0x0180000000027810 */ /* 0x000fc80007ffe0ff */
[----:B------:R-:W-:-:S04]  /*0720*/  LOP3.LUT R2, R2, 0x7f800000, RZ, 0xc0, !PT ;  /* 0x7f80000002027812 */ /* 0x000fc800078ec0ff */
[----:B------:R-:W-:-:S13]  /*0730*/  ISETP.GT.U32.AND P0, PT, R2, 0x1ffffff, PT ;  /* 0x01ffffff0200780c */ /* 0x000fda0003f04070 */
[----:B------:R-:W-:Y:S05]  /*0740*/  @P0 BRA `(.L_x_9) ;  /* 0x0000000000100947 */ /* 0x000fea0003800000 */
[----:B------:R-:W-:-:S07]  /*0750*/  MOV R2, 0x770 ;  /* 0x0000077000027802 */ /* 0x000fce0000000f00 */
[----:B------:R-:W-:Y:S05]  /*0760*/  CALL.REL.NOINC `($__internal_0_$__cuda_sm20_rcp_rn_f32_slowpath) ;  /* 0x0000000800087944 */ /* 0x000fea0003c00000 */
[----:B------:R-:W-:Y:S01]  /*0770*/  MOV R2, R0 ;  /* 0x0000000000027202 */ /* 0x000fe20000000f00 */
[----:B------:R-:W-:Y:S06]  /*0780*/  BRA `(.L_x_10) ;  /* 0x0000000000107947 */ /* 0x000fec0003800000 */
.L_x_9:
[----:B------:R-:W0:Y:S02]  /*0790*/  MUFU.RCP R3, R0 ;  /* 0x0000000000037308 */ /* 0x000e240000001000 */
[----:B0-----:R-:W-:-:S04]  /*07a0*/  FFMA R2, R3, R0, -1 ;  /* 0xbf80000003027423 */ /* 0x001fc80000000000 */
[----:B------:R-:W-:-:S04]  /*07b0*/  FADD.FTZ R2, -R2, -RZ ;  /* 0x800000ff02027221 */ /* 0x000fc80000010100 */
[----:B------:R-:W-:-:S07]  /*07c0*/  FFMA R2, R3, R2, R3 ;  /* 0x0000000203027223 */ /* 0x000fce0000000003 */
.L_x_10:
[-C--:B------:R-:W-:Y:S01]  /*07d0*/  FMUL R27, R29, R2.reuse ;  /* 0x000000021d1b7220 */ /* 0x080fe20000400000 */
[-C--:B------:R-:W-:Y:S01]  /*07e0*/  FMUL R12, R25, R2.reuse ;  /* 0x00000002190c7220 */ /* 0x080fe20000400000 */
[----:B------:R-:W-:Y:S01]  /*07f0*/  FMUL R13, R15, R2 ;  /* 0x000000020f0d7220 */ /* 0x000fe20000400000 */
[----:B------:R-:W-:Y:S06]  /*0800*/  BRA `(.L_x_8) ;  /* 0x0000000000087947 */ /* 0x000fec0003800000 */
.L_x_5:
[----:B------:R3:W4:Y:S04]  /*0810*/  LDG.E R27, desc[UR6][R14.64+0x40] ;  /* 0x000040060e1b7981 */ /* 0x000728000c1e1900 */
[----:B------:R3:W4:Y:S02]  /*0820*/  LDG.E.64 R12, desc[UR6][R14.64+0x38] ;  /* 0x000038060e0c7981 */ /* 0x000724000c1e1b00 */
.L_x_8:
[----:B------:R-:W0:Y:S02]  /*0830*/  LDC.64 R8, c[0x4][0x98] ;  /* 0x01002600ff087b82 */ /* 0x000e240000000a00 */
[----:B0-----:R-:W2:Y:S04]  /*0840*/  LDG.E.U8 R0, desc[UR6][R8.64+0x18] ;  /* 0x0000180608007981 */ /* 0x001ea8000c1e1100 */
[----:B------:R0:W4:Y:S04]  /*0850*/  LDG.E R2, desc[UR6][R8.64+0xc] ;  /* 0x00000c0608027981 */ /* 0x000128000c1e1900 */
[----:B------:R0:W4:Y:S04]  /*0860*/  LDG.E R6, desc[UR6][R8.64+0x8] ;  /* 0x0000080608067981 */ /* 0x000128000c1e1900 */
[----:B------:R0:W4:Y:S01]  /*0870*/  LDG.E R10, desc[UR6][R8.64+0x4] ;  /* 0x00000406080a7981 */ /* 0x000122000c1e1900 */
[----:B--2---:R-:W-:-:S13]  /*0880*/  ISETP.NE.AND P1, PT, R0, RZ, PT ;  /* 0x000000ff0000720c */ /* 0x004fda0003f25270 */
[----:B0-----:R-:W-:Y:S05]  /*0890*/  @!P1 BRA `(.L_x_11) ;  /* 0x0000000000849947 */ /* 0x001fea0003800000 */
[----:B------:R-:W2:Y:S04]  /*08a0*/  LDG.E R3, desc[UR6][R8.64+0x1c] ;  /* 0x00001c0608037981 */ /* 0x000ea8000c1e1900 */
[----:B------:R-:W2:Y:S04]  /*08b0*/  LDG.E R19, desc[UR6][R8.64+0x20] ;  /* 0x0000200608137981 */ /* 0x000ea8000c1e1900 */
[----:B------:R-:W2:Y:S04]  /*08c0*/  LDG.E R7, desc[UR6][R8.64+0x28] ;  /* 0x0000280608077981 */ /* 0x000ea8000c1e1900 */
[----:B-1-3--:R-:W3:Y:S04]  /*08d0*/  LDG.E R15, desc[UR6][R8.64+0x24] ;  /* 0x00002406080f7981 */ /* 0x00aee8000c1e1900 */
[----:B------:R-:W3:Y:S04]  /*08e0*/  LDG.E R21, desc[UR6][R8.64+0x2c] ;  /* 0x00002c0608157981 */ /* 0x000ee8000c1e1900 */
[----:B------:R-:W3:Y:S01]  /*08f0*/  LDG.E R11, desc[UR6][R8.64+0x30] ;  /* 0x00003006080b7981 */ /* 0x000ee2000c1e1900 */
[----:B--2-4-:R-:W-:-:S04]  /*0900*/  FFMA R0, R3, R4, RZ ;  /* 0x0000000403007223 */ /* 0x014fc800000000ff */
[----:B------:R-:W-:Y:S01]  /*0910*/  FFMA R0, R19, R5, R0 ;  /* 0x0000000513007223 */ /* 0x000fe20000000000 */
[----:B------:R-:W-:-:S03]  /*0920*/  FFMA R4, R7, R4, RZ ;  /* 0x0000000407047223 */ /* 0x000fc600000000ff */
[----:B---3--:R-:W-:Y:S01]  /*0930*/  FFMA R3, RZ, R15, R0 ;  /* 0x0000000fff037223 */ /* 0x008fe20000000000 */
[----:B------:R-:W-:-:S04]  /*0940*/  FFMA R4, R21, R5, R4 ;  /* 0x0000000515047223 */ /* 0x000fc80000000004 */
[----:B------:R-:W-:Y:S01]  /*0950*/  FSETP.GTU.AND P0, PT, R3, 1, PT ;  /* 0x3f8000000300780b */ /* 0x000fe20003f0c000 */
[----:B------:R-:W-:-:S03]  /*0960*/  FFMA R5, RZ, R11, R4 ;  /* 0x0000000bff057223 */ /* 0x000fc60000000004 */
[----:B------:R-:W-:Y:S02]  /*0970*/  FSETP.GE.AND P0, PT, R3, RZ, !P0 ;  /* 0x000000ff0300720b */ /* 0x000fe40004706000 */
[C---:B------:R-:W-:Y:S02]  /*0980*/  FSETP.LE.AND P2, PT, R5.reuse, 1, PT ;  /* 0x3f8000000500780b */ /* 0x040fe40003f43000 */
[----:B------:R-:W-:-:S13]  /*0990*/  FSETP.GE.AND P0, PT, R5, RZ, P0 ;  /* 0x000000ff0500720b */ /* 0x000fda0000706000 */
[----:B------:R-:W-:Y:S05]  /*09a0*/  @P0 BRA P2, `(.L_x_12) ;  /* 0x0000000000100947 */ /* 0x000fea0001000000 */
[----:B------:R-:W2:Y:S02]  /*09b0*/  LDG.E.U8 R3, desc[UR6][R8.64] ;  /* 0x0000000608037981 */ /* 0x000ea4000c1e1100 */
[----:B--2---:R-:W-:-:S04]  /*09c0*/  PRMT R3, R3, 0x8880, RZ ;  /* 0x0000888003037816 */ /* 0x004fc800000000ff */
[----:B------:R-:W-:-:S13]  /*09d0*/  ISETP.NE.AND P0, PT, R3, 0x1, PT ;  /* 0x000000010300780c */ /* 0x000fda0003f05270 */
[----:B------:R-:W-:Y:S05]  /*09e0*/  @P0 BRA `(.L_x_13) ;  /* 0x0000000000240947 */ /* 0x000fea0003800000 */
.L_x_12:
[----:B------:R-:W0:Y:S01]  /*09f0*/  LDCU UR4, c[0x0][0x384] ;  /* 0x00007080ff0477ac */ /* 0x000e220008000800 */
[----:B------:R-:W-:Y:S01]  /*0a00*/  FADD R14, R0, R15 ;  /* 0x0000000f000e7221 */ /* 0x000fe20000000000 */
[----:B------:R-:W-:Y:S01]  /*0a10*/  FADD R15, R4, R11 ;  /* 0x0000000b040f7221 */ /* 0x000fe20000000000 */
[----:B------:R-:W-:Y:S01]  /*0a20*/  HFMA2 R0, -RZ, RZ, -3, 0 ;  /* 0xc2000000ff007431 */ /* 0x000fe200000001ff */
[----:B------:R-:W-:-:S04]  /*0a30*/  UMOV UR5, URZ ;  /* 0x000000ff00057c82 */ /* 0x000fc80008000000 */
[----:B0-----:R-:W5:Y:S02]  /*0a40*/  TEX.LL R7, R14, R14, R0, UR4, 2D, 0x7 ;  /* 0x28ff04000e0e7f60 */ /* 0x001f6400089e0707 */
[----:B-----5:R-:W-:Y:S01]  /*0a50*/  FMUL R3, R14, R14 ;  /* 0x0000000e0e037220 */ /* 0x020fe20000400000 */
[----:B------:R-:W-:Y:S01]  /*0a60*/  FMUL R5, R15, R15 ;  /* 0x0000000f0f057220 */ /* 0x000fe20000400000 */
[----:B------:R-:W-:-:S07]  /*0a70*/  FMUL R7, R7, R7 ;  /* 0x0000000707077220 */ /* 0x000fce0000400000 */
.L_x_13:
[----:B------:R-:W-:Y:S01]  /*0a80*/  FMUL R10, R10, R3 ;  /* 0x000000030a0a7220 */ /* 0x000fe20000400000 */
[----:B------:R-:W-:Y:S01]  /*0a90*/  FMUL R6, R6, R5 ;  /* 0x0000000506067220 */ /* 0x000fe20000400000 */
[----:B------:R-:W-:-:S07]  /*0aa0*/  FMUL R2, R2, R7 ;  /* 0x0000000702027220 */ /* 0x000fce0000400000 */
.L_x_11:
[----:B------:R-:W2:Y:S02]  /*0ab0*/  LDG.E.U8 R0, desc[UR6][R8.64+0x10] ;  /* 0x0000100608007981 */ /* 0x000ea4000c1e1100 */
[----:B--2---:R-:W-:-:S13]  /*0ac0*/  ISETP.NE.AND P0, PT, R0, RZ, PT ;  /* 0x000000ff0000720c */ /* 0x004fda0003f05270 */
[----:B------:R-:W-:Y:S05]  /*0ad0*/  @!P0 BRA `(.L_x_14) ;  /* 0x0000000000688947 */ /* 0x000fea0003800000 */
[----:B------:R-:W0:Y:S01]  /*0ae0*/  LDCU UR4, c[0x0][0x388] ;  /* 0x00007100ff0477ac */ /* 0x000e220008000800 */
[----:B----4-:R-:W-:Y:S01]  /*0af0*/  FMUL R18, R18, R13 ;  /* 0x0000000d12127220 */ /* 0x010fe20000400000 */
[----:B-1-3--:R-:W-:Y:S01]  /*0b00*/  HFMA2 R14, -RZ, RZ, -3, 0 ;  /* 0xc2000000ff0e7431 */ /* 0x00afe200000001ff */
[----:B------:R-:W-:Y:S02]  /*0b10*/  UMOV UR5, URZ ;  /* 0x000000ff00057c82 */ /* 0x000fe40008000000 */
[----:B------:R-:W-:-:S04]  /*0b20*/  FFMA R17, R17, R12, R18 ;  /* 0x0000000c11117223 */ /* 0x000fc80000000012 */
[----:B------:R-:W-:Y:S01]  /*0b30*/  FFMA R16, R16, R27, R17 ;  /* 0x0000001b10107223 */ /* 0x000fe20000000011 */
[----:B------:R-:W-:-:S03]  /*0b40*/  MOV R17, RZ ;  /* 0x000000ff00117202 */ /* 0x000fc60000000f00 */
[----:B------:R-:W-:-:S04]  /*0b50*/  FADD R16, |R16|, -RZ ;  /* 0x800000ff10107221 */ /* 0x000fc80000000200 */
[----:B0-----:R-:W5:Y:S01]  /*0b60*/  TEX.LL R0, R12, R16, R14, UR4, 2D, 0x7 ;  /* 0x28ff040e100c7f60 */ /* 0x001f6200089e0700 */
[----:B------:R-:W2:Y:S04]  /*0b70*/  LDG.E.U8 R4, desc[UR6][R8.64+0x2] ;  /* 0x0000020608047981 */ /* 0x000ea8000c1e1100 */
[----:B------:R-:W3:Y:S01]  /*0b80*/  LDG.E R11, desc[UR6][R8.64+0x14] ;  /* 0x00001406080b7981 */ /* 0x000ee2000c1e1900 */
[----:B--2---:R-:W-:-:S04]  /*0b90*/  PRMT R4, R4, 0x8880, RZ ;  /* 0x0000888004047816 */ /* 0x004fc800000000ff */
[----:B------:R-:W-:Y:S01]  /*0ba0*/  ISETP.NE.AND P0, PT, R4, 0x1, PT ;  /* 0x000000010400780c */ /* 0x000fe20003f05270 */
[----:B-----5:R-:W-:Y:S01]  /*0bb0*/  FMUL R12, R12, R12 ;  /* 0x0000000c0c0c7220 */ /* 0x020fe20000400000 */
[----:B------:R-:W-:Y:S01]  /*0bc0*/  FMUL R13, R13, R13 ;  /* 0x0000000d0d0d7220 */ /* 0x000fe20000400000 */
[----:B------:R-:W-:Y:S02]  /*0bd0*/  FMUL R0, R0, R0 ;  /* 0x0000000000007220 */ /* 0x000fe40000400000 */
[-C--:B---3--:R-:W-:Y:S01]  /*0be0*/  FMUL R12, R12, R11.reuse ;  /* 0x0000000b0c0c7220 */ /* 0x088fe20000400000 */
[-C--:B------:R-:W-:Y:S01]  /*0bf0*/  FMUL R13, R13, R11.reuse ;  /* 0x0000000b0d0d7220 */ /* 0x080fe20000400000 */
[----:B------:R-:W-:-:S06]  /*0c00*/  FMUL R0, R0, R11 ;  /* 0x0000000b00007220 */ /* 0x000fcc0000400000 */
[----:B------:R-:W-:Y:S05]  /*0c10*/  @P0 BRA `(.L_x_15) ;  /* 0x00000000000c0947 */ /* 0x000fea0003800000 */
[----:B------:R-:W-:Y:S01]  /*0c20*/  @P1 FMUL R12, R12, R3 ;  /* 0x000000030c0c1220 */ /* 0x000fe20000400000 */
[----:B------:R-:W-:Y:S01]  /*0c30*/  @P1 FMUL R13, R13, R5 ;  /* 0x000000050d0d1220 */ /* 0x000fe20000400000 */
[----:B------:R-:W-:-:S07]  /*0c40*/  @P1 FMUL R0, R0, R7 ;  /* 0x0000000700001220 */ /* 0x000fce0000400000 */
.L_x_15:
[----:B------:R-:W-:Y:S01]  /*0c50*/  FADD R10, R10, R12 ;  /* 0x0000000c0a0a7221 */ /* 0x000fe20000000000 */
[----:B------:R-:W-:Y:S01]  /*0c60*/  FADD R6, R6, R13 ;  /* 0x0000000d06067221 */ /* 0x000fe20000000000 */
[----:B------:R-:W-:-:S07]  /*0c70*/  FADD R2, R2, R0 ;  /* 0x0000000002027221 */ /* 0x000fce0000000000 */
.L_x_14:
[----:B----4-:R-:W0:Y:S01]  /*0c80*/  LDC.64 R4, c[0x4][0x80] ;  /* 0x01002000ff047b82 */ /* 0x010e220000000a00 */
[----:B------:R-:W2:Y:S04]  /*0c90*/  LDG.E.U8 R8, desc[UR6][R8.64+0x1] ;  /* 0x0000010608087981 */ /* 0x000ea8000c1e1100 */
[----:B0-----:R-:W3:Y:S04]  /*0ca0*/  LDG.E R7, desc[UR6][R4.64+0xc0] ;  /* 0x0000c00604077981 */ /* 0x001ee8000c1e1900 */
[----:B------:R-:W3:Y:S04]  /*0cb0*/  LDG.E R0, desc[UR6][R4.64+0xbc] ;  /* 0x0000bc0604007981 */ /* 0x000ee8000c1e1900 */
[----:B------:R-:W3:Y:S04]  /*0cc0*/  LDG.E R3, desc[UR6][R4.64+0xc4] ;  /* 0x0000c40604037981 */ /* 0x000ee8000c1e1900 */
[----:B------:R-:W-:Y:S04]  /*0cd0*/  STG.E desc[UR6][R4.64+0x124], R1 ;  /* 0x0001240104007986 */ /* 0x000fe8000c101906 */
        /* <DEDUP_REMOVED lines=8> */
[----:B------:R-:W-:Y:S04]  /*0d60*/  STG.E.U8 desc[UR6][R4.64+0x12f], R2 ;  /* 0x00012f0204007986 */ /* 0x000fe8000c101106 */
        /* <DEDUP_REMOVED lines=13> */
[----:B------:R-:W-:Y:S04]  /*0e40*/  STG.E.U8 desc[UR6][R4.64+0x12c], RZ ;  /* 0x00012cff04007986 */ /* 0x000fe8000c101106 */
[----:B------:R-:W-:Y:S01]  /*0e50*/  STG.E.U8 desc[UR6][R4.64+0xfc], RZ ;  /* 0x0000fcff04007986 */ /* 0x000fe2000c101106 */
[----:B--2---:R-:W-:Y:S01]  /*0e60*/  I2FP.F32.U32 R8, R8 ;  /* 0x0000000800087245 */ /* 0x004fe20000201000 */
[----:B---3--:R-:W-:-:S04]  /*0e70*/  FMUL R7, R7, 0.58999997377395629883 ;  /* 0x3f170a3d07077820 */ /* 0x008fc80000400000 */
[----:B------:R-:W-:-:S04]  /*0e80*/  FFMA R0, R0, 0.30000001192092895508, R7 ;  /* 0x3e99999a00007823 */ /* 0x000fc80000000007 */
[----:B------:R-:W-:-:S05]  /*0e90*/  FFMA R0, R3, 0.10999999940395355225, R0 ;  /* 0x3de147ae03007823 */ /* 0x000fca0000000000 */
[----:B------:R-:W-:Y:S01]  /*0ea0*/  FMNMX R3, R0, 1, PT ;  /* 0x3f80000000037809 */ /* 0x000fe20003800000 */
[----:B------:R-:W-:Y:S01]  /*0eb0*/  FADD R0, -R8, 1 ;  /* 0x3f80000008007421 */ /* 0x000fe20000000100 */
[----:B------:R-:W-:-:S03]  /*0ec0*/  HFMA2 R7, -RZ, RZ, 1.875, 0 ;  /* 0x3f800000ff077431 */ /* 0x000fc600000001ff */
[----:B------:R-:W-:-:S05]  /*0ed0*/  FFMA R0, R3, R0, R8 ;  /* 0x0000000003007223 */ /* 0x000fca0000000008 */
[----:B------:R-:W-:Y:S01]  /*0ee0*/  FMNMX R3, RZ, R0, !PT ;  /* 0x00000000ff037209 */ /* 0x000fe20007800000 */
[----:B------:R-:W-:Y:S04]  /*0ef0*/  STG.E desc[UR6][R4.64+0xf8], R7 ;  /* 0x0000f80704007986 */ /* 0x000fe8000c101906 */
[----:B------:R-:W-:Y:S01]  /*0f00*/  STG.E desc[UR6][R4.64+0xf4], R7 ;  /* 0x0000f40704007986 */ /* 0x000fe2000c101906 */
[----:B------:R-:W-:-:S03]  /*0f10*/  FMUL R9, R3, R2 ;  /* 0x0000000203097220 */ /* 0x000fc60000400000 */
[----:B------:R0:W-:Y:S04]  /*0f20*/  STG.E desc[UR6][R4.64+0xf0], R7 ;  /* 0x0000f00704007986 */ /* 0x0001e8000c101906 */
[----:B------:R-:W-:Y:S01]  /*0f30*/  STG.E desc[UR6][R4.64+0xec], R9 ;  /* 0x0000ec0904007986 */ /* 0x000fe2000c101906 */
[C---:B0-----:R-:W-:Y:S01]  /*0f40*/  FMUL R7, R3.reuse, R6 ;  /* 0x0000000603077220 */ /* 0x041fe20000400000 */
[----:B------:R-:W-:-:S04]  /*0f50*/  FMUL R3, R3, R10 ;  /* 0x0000000a03037220 */ /* 0x000fc80000400000 */
[----:B------:R-:W-:Y:S04]  /*0f60*/  STG.E desc[UR6][R4.64+0xe8], R7 ;  /* 0x0000e80704007986 */ /* 0x000fe8000c101906 */
[----:B------:R-:W-:Y:S01]  /*0f70*/  STG.E desc[UR6][R4.64+0xe4], R3 ;  /* 0x0000e40304007986 */ /* 0x000fe2000c101906 */
[----:B------:R-:W-:Y:S05]  /*0f80*/  EXIT ;  /* 0x000000000000794d */ /* 0x000fea0003800000 */
        .weak           $__internal_0_$__cuda_sm20_rcp_rn_f32_slowpath
        .type           $__internal_0_$__cuda_sm20_rcp_rn_f32_slowpath,@function
        .size           $__internal_0_$__cuda_sm20_rcp_rn_f32_slowpath,($__internal_1_$__cuda_sm20_sqrt_rn_f32_slowpath - $__internal_0_$__cuda_sm20_rcp_rn_f32_slowpath)
$__internal_0_$__cuda_sm20_rcp_rn_f32_slowpath:
[----:B------:R-:W-:-:S04]  /*0f90*/  SHF.L.U32 R3, R0, 0x1, RZ ;  /* 0x0000000100037819 */ /* 0x000fc800000006ff */
[----:B------:R-:W-:-:S04]  /*0fa0*/  SHF.R.U32.HI R10, RZ, 0x18, R3 ;  /* 0x00000018ff0a7819 */ /* 0x000fc80000011603 */
[----:B------:R-:W-:-:S13]  /*0fb0*/  ISETP.NE.U32.AND P0, PT, R10, RZ, PT ;  /* 0x000000ff0a00720c */ /* 0x000fda0003f05070 */
[----:B------:R-:W-:Y:S05]  /*0fc0*/  @P0 BRA `(.L_x_16) ;  /* 0x00000000002c0947 */ /* 0x000fea0003800000 */
[----:B------:R-:W-:-:S04]  /*0fd0*/  SHF.L.U32 R3, R0, 0x1, RZ ;  /* 0x0000000100037819 */ /* 0x000fc800000006ff */
[----:B------:R-:W-:-:S13]  /*0fe0*/  ISETP.NE.AND P0, PT, R3, RZ, PT ;  /* 0x000000ff0300720c */ /* 0x000fda0003f05270 */
[----:B------:R2:W3:Y:S01]  /*0ff0*/  @!P0 MUFU.RCP R3, R0 ;  /* 0x0000000000038308 */ /* 0x0004e20000001000 */
[----:B------:R-:W-:Y:S05]  /*1000*/  @!P0 BRA `(.L_x_17) ;  /* 0x0000000000a48947 */ /* 0x000fea0003800000 */
[----:B------:R-:W-:-:S04]  /*1010*/  FFMA R6, R0, 1.84467440737095516160e+19, RZ ;  /* 0x5f80000000067823 */ /* 0x000fc800000000ff */
[----:B---3--:R-:W2:Y:S02]  /*1020*/  MUFU.RCP R3, R6 ;  /* 0x0000000600037308 */ /* 0x008ea40000001000 */
[----:B--2---:R-:W-:-:S04]  /*1030*/  FFMA R0, R6, R3, -1 ;  /* 0xbf80000006007423 */ /* 0x004fc80000000003 */
[----:B------:R-:W-:-:S04]  /*1040*/  FADD.FTZ R0, -R0, -RZ ;  /* 0x800000ff00007221 */ /* 0x000fc80000010100 */
[----:B------:R-:W-:-:S04]  /*1050*/  FFMA R0, R3, R0, R3 ;  /* 0x0000000003007223 */ /* 0x000fc80000000003 */
[----:B------:R-:W-:Y:S01]  /*1060*/  FFMA R3, R0, 1.84467440737095516160e+19, RZ ;  /* 0x5f80000000037823 */ /* 0x000fe200000000ff */
[----:B------:R-:W-:Y:S06]  /*1070*/  BRA `(.L_x_17) ;  /* 0x0000000000887947 */ /* 0x000fec0003800000 */
.L_x_16:
[----:B------:R-:W-:-:S04]  /*1080*/  IADD3 R12, PT, PT, R10, -0xfd, RZ ;  /* 0xffffff030a0c7810 */ /* 0x000fc80007ffe0ff */
[----:B------:R-:W-:-:S13]  /*1090*/  ISETP.GT.U32.AND P0, PT, R12, 0x1, PT ;  /* 0x000000010c00780c */ /* 0x000fda0003f04070 */
[----:B------:R-:W-:Y:S05]  /*10a0*/  @P0 BRA `(.L_x_18) ;  /* 0x0000000000780947 */ /* 0x000fea0003800000 */
[----:B------:R-:W-:Y:S02]  /*10b0*/  LOP3.LUT R3, R0, 0x7fffff, RZ, 0xc0, !PT ;  /* 0x007fffff00037812 */ /* 0x000fe400078ec0ff */
[----:B------:R-:W-:Y:S02]  /*10c0*/  MOV R9, 0x3 ;  /* 0x0000000300097802 */ /* 0x000fe40000000f00 */
[----:B------:R-:W-:Y:S02]  /*10d0*/  LOP3.LUT R3, R3, 0x3f800000, RZ, 0xfc, !PT ;  /* 0x3f80000003037812 */ /* 0x000fe400078efcff */
[----:B------:R-:W-:Y:S02]  /*10e0*/  SHF.L.U32 R9, R9, R12, RZ ;  /* 0x0000000c09097219 */ /* 0x000fe400000006ff */
[----:B------:R-:W0:Y:S02]  /*10f0*/  MUFU.RCP R6, R3 ;  /* 0x0000000300067308 */ /* 0x000e240000001000 */
[----:B0-----:R-:W-:-:S04]  /*1100*/  FFMA R7, R3, R6, -1 ;  /* 0xbf80000003077423 */ /* 0x001fc80000000006 */
[----:B------:R-:W-:-:S04]  /*1110*/  FADD.FTZ R7, -R7, -RZ ;  /* 0x800000ff07077221 */ /* 0x000fc80000010100 */
[CCC-:B------:R-:W-:Y:S01]  /*1120*/  FFMA.RM R8, R6.reuse, R7.reuse, R6.reuse ;  /* 0x0000000706087223 */ /* 0x1c0fe20000004006 */
[----:B------:R-:W-:-:S04]  /*1130*/  FFMA.RP R7, R6, R7, R6 ;  /* 0x0000000706077223 */ /* 0x000fc80000008006 */
[C---:B------:R-:W-:Y:S02]  /*1140*/  LOP3.LUT R6, R8.reuse, 0x7fffff, RZ, 0xc0, !PT ;  /* 0x007fffff08067812 */ /* 0x040fe400078ec0ff */
[----:B------:R-:W-:Y:S02]  /*1150*/  FSETP.NEU.FTZ.AND P0, PT, R8, R7, PT ;  /* 0x000000070800720b */ /* 0x000fe40003f1d000 */
[----:B------:R-:W-:Y:S02]  /*1160*/  LOP3.LUT R6, R6, 0x800000, RZ, 0xfc, !PT ;  /* 0x0080000006067812 */ /* 0x000fe400078efcff */
[----:B------:R-:W-:Y:S02]  /*1170*/  SEL R7, RZ, 0xffffffff, !P0 ;  /* 0xffffffffff077807 */ /* 0x000fe40004000000 */
[----:B------:R-:W-:Y:S02]  /*1180*/  LOP3.LUT R9, R9, R6, RZ, 0xc0, !PT ;  /* 0x0000000609097212 */ /* 0x000fe400078ec0ff */
[----:B------:R-:W-:-:S02]  /*1190*/  IADD3 R7, PT, PT, -R7, RZ, RZ ;  /* 0x000000ff07077210 */ /* 0x000fc40007ffe1ff */
[-C--:B------:R-:W-:Y:S02]  /*11a0*/  SHF.R.U32.HI R9, RZ, R12.reuse, R9 ;  /* 0x0000000cff097219 */ /* 0x080fe40000011609 */
[----:B------:R-:W-:Y:S02]  /*11b0*/  LOP3.LUT P1, RZ, R7, R12, R6, 0xf8, !PT ;  /* 0x0000000c07ff7212 */ /* 0x000fe4000782f806 */
[C---:B------:R-:W-:Y:S02]  /*11c0*/  LOP3.LUT P0, RZ, R9.reuse, 0x1, RZ, 0xc0, !PT ;  /* 0x0000000109ff7812 */ /* 0x040fe4000780c0ff */
[----:B------:R-:W-:-:S04]  /*11d0*/  LOP3.LUT P2, RZ, R9, 0x2, RZ, 0xc0, !PT ;  /* 0x0000000209ff7812 */ /* 0x000fc8000784c0ff */
[----:B------:R-:W-:Y:S02]  /*11e0*/  PLOP3.LUT P0, PT, P0, P1, P2, 0xe0, 0x0 ;  /* 0x000000000000781c */ /* 0x000fe40000703c20 */
[----:B------:R-:W-:Y:S02]  /*11f0*/  LOP3.LUT P1, RZ, R0, 0x7fffff, RZ, 0xc0, !PT ;  /* 0x007fffff00ff7812 */ /* 0x000fe4000782c0ff */
[----:B------:R-:W-:-:S04]  /*1200*/  SEL R3, RZ, 0x1, !P0 ;  /* 0x00000001ff037807 */ /* 0x000fc80004000000 */
[----:B------:R-:W-:-:S04]  /*1210*/  IADD3 R3, PT, PT, -R3, RZ, RZ ;  /* 0x000000ff03037210 */ /* 0x000fc80007ffe1ff */
[----:B------:R-:W-:Y:S02]  /*1220*/  ISETP.GE.AND P0, PT, R3, RZ, PT ;  /* 0x000000ff0300720c */ /* 0x000fe40003f06270 */
[----:B------:R-:W-:-:S04]  /*1230*/  IADD3 R3, PT, PT, R10, -0xfc, RZ ;  /* 0xffffff040a037810 */ /* 0x000fc80007ffe0ff */
[----:B------:R-:W-:-:S07]  /*1240*/  SHF.R.U32.HI R3, RZ, R3, R6 ;  /* 0x00000003ff037219 */ /* 0x000fce0000011606 */
[----:B------:R-:W-:-:S04]  /*1250*/  @!P0 IADD3 R3, PT, PT, R3, 0x1, RZ ;  /* 0x0000000103038810 */ /* 0x000fc80007ffe0ff */
[----:B------:R-:W-:-:S04]  /*1260*/  @!P1 SHF.L.U32 R3, R3, 0x1, RZ ;  /* 0x0000000103039819 */ /* 0x000fc800000006ff */
[----:B------:R-:W-:Y:S01]  /*1270*/  LOP3.LUT R3, R3, 0x80000000, R0, 0xf8, !PT ;  /* 0x8000000003037812 */ /* 0x000fe200078ef800 */
[----:B------:R-:W-:Y:S06]  /*1280*/  BRA `(.L_x_17) ;  /* 0x0000000000047947 */ /* 0x000fec0003800000 */
.L_x_18:
[----:B------:R0:W1:Y:S02]  /*1290*/  MUFU.RCP R3, R0 ;  /* 0x0000000000037308 */ /* 0x0000640000001000 */
.L_x_17:
[----:B0123--:R-:W-:Y:S01]  /*12a0*/  MOV R0, R3 ;  /* 0x0000000300007202 */ /* 0x00ffe20000000f00 */
[----:B------:R-:W-:-:S04]  /*12b0*/  HFMA2 R3, -RZ, RZ, 0, 0 ;  /* 0x00000000ff037431 */ /* 0x000fc800000001ff */
[----:B------:R-:W-:Y:S05]  /*12c0*/  RET.REL.NODEC R2 `(_Z10closestHitv) ;  /* 0xffffffec024c7950 */ /* 0x000fea0003c3ffff */
        .weak           $__internal_1_$__cuda_sm20_sqrt_rn_f32_slowpath
        .type           $__internal_1_$__cuda_sm20_sqrt_rn_f32_slowpath,@function
        .size           $__internal_1_$__cuda_sm20_sqrt_rn_f32_slowpath,(.L_x_22 - $__internal_1_$__cuda_sm20_sqrt_rn_f32_slowpath)
$__internal_1_$__cuda_sm20_sqrt_rn_f32_slowpath:
[----:B------:R-:W-:-:S13]  /*12d0*/  LOP3.LUT P0, RZ, R3, 0x7fffffff, RZ, 0xc0, !PT ;  /* 0x7fffffff03ff7812 */ /* 0x000fda000780c0ff */
[----:B------:R-:W-:Y:S01]  /*12e0*/  @!P0 MOV R2, R3 ;  /* 0x0000000300028202 */ /* 0x000fe20000000f00 */
[----:B------:R-:W-:Y:S06]  /*12f0*/  @!P0 BRA `(.L_x_19) ;  /* 0x0000000000488947 */ /* 0x000fec0003800000 */
[----:B------:R-:W-:Y:S02]  /*1300*/  FSETP.GEU.FTZ.AND P0, PT, R3, RZ, PT ;  /* 0x000000ff0300720b */ /* 0x000fe40003f1e000 */
[----:B------:R-:W-:-:S11]  /*1310*/  MOV R0, R3 ;  /* 0x0000000300007202 */ /* 0x000fd60000000f00 */
[----:B------:R-:W-:Y:S01]  /*1320*/  @!P0 MOV R2, 0x7fffffff ;  /* 0x7fffffff00028802 */ /* 0x000fe20000000f00 */
[----:B------:R-:W-:Y:S06]  /*1330*/  @!P0 BRA `(.L_x_19) ;  /* 0x0000000000388947 */ /* 0x000fec0003800000 */
[----:B------:R-:W-:-:S13]  /*1340*/  FSETP.GTU.FTZ.AND P0, PT, |R0|, +INF , PT ;  /* 0x7f8000000000780b */ /* 0x000fda0003f1c200 */
[----:B------:R-:W-:Y:S01]  /*1350*/  @P0 FADD.FTZ R2, R0, 1 ;  /* 0x3f80000000020421 */ /* 0x000fe20000010000 */
[----:B------:R-:W-:Y:S06]  /*1360*/  @P0 BRA `(.L_x_19) ;  /* 0x00000000002c0947 */ /* 0x000fec0003800000 */
[----:B------:R-:W-:-:S13]  /*1370*/  FSETP.NEU.FTZ.AND P0, PT, |R0|, +INF , PT ;  /* 0x7f8000000000780b */ /* 0x000fda0003f1d200 */
[----:B------:R-:W-:Y:S01]  /*1380*/  @!P0 MOV R2, R0 ;  /* 0x0000000000028202 */ /* 0x000fe20000000f00 */
[----:B------:R-:W-:Y:S06]  /*1390*/  @!P0 BRA `(.L_x_19) ;  /* 0x0000000000208947 */ /* 0x000fec0003800000 */
[----:B------:R-:W-:-:S04]  /*13a0*/  FFMA R0, R0, 1.84467440737095516160e+19, RZ ;  /* 0x5f80000000007823 */ /* 0x000fc800000000ff */
[----:B------:R-:W0:Y:S02]  /*13b0*/  MUFU.RSQ R3, R0 ;  /* 0x0000000000037308 */ /* 0x000e240000001400 */
[----:B0-----:R-:W-:Y:S01]  /*13c0*/  FMUL.FTZ R7, R0, R3 ;  /* 0x0000000300077220 */ /* 0x001fe20000410000 */
[----:B------:R-:W-:-:S03]  /*13d0*/  FMUL.FTZ R3, R3, 0.5 ;  /* 0x3f00000003037820 */ /* 0x000fc60000410000 */
[----:B------:R-:W-:-:S04]  /*13e0*/  FADD.FTZ R2, -R7, -RZ ;  /* 0x800000ff07027221 */ /* 0x000fc80000010100 */
[----:B------:R-:W-:-:S04]  /*13f0*/  FFMA R2, R7, R2, R0 ;  /* 0x0000000207027223 */ /* 0x000fc80000000000 */
[----:B------:R-:W-:-:S04]  /*1400*/  FFMA R2, R2, R3, R7 ;  /* 0x0000000302027223 */ /* 0x000fc80000000007 */
[----:B------:R-:W-:-:S07]  /*1410*/  FMUL.FTZ R2, R2, 2.3283064365386962891e-10 ;  /* 0x2f80000002027820 */ /* 0x000fce0000410000 */
.L_x_19:
[----:B------:R-:W-:Y:S01]  /*1420*/  HFMA2 R3, -RZ, RZ, 0, 0 ;  /* 0x00000000ff037431 */ /* 0x000fe200000001ff */
[----:B------:R-:W-:Y:S02]  /*1430*/  MOV R0, R2 ;  /* 0x0000000200007202 */ /* 0x000fe40000000f00 */
[----:B------:R-:W-:-:S04]  /*1440*/  MOV R2, R6 ;  /* 0x0000000600027202 */ /* 0x000fc80000000f00 */
[----:B------:R-:W-:Y:S05]  /*1450*/  RET.REL.NODEC R2 `(_Z10closestHitv) ;  /* 0xffffffe802e87950 */ /* 0x000fea0003c3ffff */
.L_x_20:
        /* <DEDUP_REMOVED lines=10> */
.L_x_22:


//--------------------- .nv.global.init           --------------------------
	.section	.nv.global.init,"aw",@progbits
	.align	4
.nv.global.init:
	.type		_ZN21rti_internal_typeinfo31override_transmission_roughnessE,@object
	.size		_ZN21rti_internal_typeinfo31override_transmission_roughnessE,(_ZN21rti_internal_typeinfo15strata_2d_widthE - _ZN21rti_internal_typeinfo31override_transmission_roughnessE)
_ZN21rti_internal_typeinfo31override_transmission_roughnessE:
        /*0000*/ 	.byte	0x52, 0x61, 0x79, 0x00, 0x04, 0x00, 0x00, 0x00
	.type		_ZN21rti_internal_typeinfo15strata_2d_widthE,@object
	.size		_ZN21rti_internal_typeinfo15strata_2d_widthE,(_ZN21rti_internal_typeinfo4bumpE - _ZN21rti_internal_typeinfo15strata_2d_widthE)
_ZN21rti_internal_typeinfo15strata_2d_widthE:
        /*0008*/ 	.byte	0x52, 0x61, 0x79, 0x00, 0x04, 0x00, 0x00, 0x00
	.type		_ZN21rti_internal_typeinfo4bumpE,@object
	.size		_ZN21rti_internal_typeinfo4bumpE,(_ZN21rti_internal_typeinfo21max_rough_reflectionsE - _ZN21rti_internal_typeinfo4bumpE)
_ZN21rti_internal_typeinfo4bumpE:
        /*0010*/ 	.byte	0x52, 0x61, 0x79, 0x00, 0x50, 0x00, 0x00, 0x00
	.type		_ZN21rti_internal_typeinfo21max_rough_reflectionsE,@object
	.size		_ZN21rti_internal_typeinfo21max_rough_reflectionsE,(_ZN21rti_internal_typeinfo16lwrrent_ray_dataE - _ZN21rti_internal_typeinfo21max_rough_reflectionsE)
_ZN21rti_internal_typeinfo21max_rough_reflectionsE:
        /*0018*/ 	.byte	0x52, 0x61, 0x79, 0x00, 0x04, 0x00, 0x00, 0x00
	.type		_ZN21rti_internal_typeinfo16lwrrent_ray_dataE,@object
	.size		_ZN21rti_internal_typeinfo16lwrrent_ray_dataE,(_ZN21rti_internal_typeinfo23max_rough_transmissionsE - _ZN21rti_internal_typeinfo16lwrrent_ray_dataE)
_ZN21rti_internal_typeinfo16lwrrent_ray_dataE:
        /*0020*/ 	.byte	0x52, 0x61, 0x79, 0x00, 0x30, 0x01, 0x00, 0x00
	.type		_ZN21rti_internal_typeinfo23max_rough_transmissionsE,@object
	.size		_ZN21rti_internal_typeinfo23max_rough_transmissionsE,(_ZN21rti_internal_typeinfo18noise_launch_indexE - _ZN21rti_internal_typeinfo23max_rough_transmissionsE)
_ZN21rti_internal_typeinfo23max_rough_transmissionsE:
        /*0028*/ 	.byte	0x52, 0x61, 0x79, 0x00, 0x04, 0x00, 0x00, 0x00
	.type		_ZN21rti_internal_typeinfo18noise_launch_indexE,@object
	.size		_ZN21rti_internal_typeinfo18noise_launch_indexE,(_ZN21rti_internal_typeinfo6uv_setE - _ZN21rti_internal_typeinfo18noise_launch_indexE)
_ZN21rti_internal_typeinfo18noise_launch_indexE:
        /*0030*/ 	.byte	0x52, 0x61, 0x79, 0x00, 0x08, 0x00, 0x00, 0x00
	.type		_ZN21rti_internal_typeinfo6uv_setE,@object
	.size		_ZN21rti_internal_typeinfo6uv_setE,(_ZN21rti_internal_typeinfo14max_relwrsionsE - _ZN21rti_internal_typeinfo6uv_setE)
_ZN21rti_internal_typeinfo6uv_setE:
        /*0038*/ 	.byte	0x52, 0x61, 0x79, 0x00, 0x04, 0x00, 0x00, 0x00
	.type		_ZN21rti_internal_typeinfo14max_relwrsionsE,@object
	.size		_ZN21rti_internal_typeinfo14max_relwrsionsE,(_ZN21rti_internal_typeinfo8frame_idE - _ZN21rti_internal_typeinfo14max_relwrsionsE)
_ZN21rti_internal_typeinfo14max_relwrsionsE:
        /*0040*/ 	.byte	0x52, 0x61, 0x79, 0x00, 0x04, 0x00, 0x00, 0x00
	.type		_ZN21rti_internal_typeinfo8frame_idE,@object
	.size		_ZN21rti_internal_typeinfo8frame_idE,(_ZN21rti_internal_typeinfo29override_reflection_roughnessE - _ZN21rti_internal_typeinfo8frame_idE)
_ZN21rti_internal_typeinfo8frame_idE:
        /*0048*/ 	.byte	0x52, 0x61, 0x79, 0x00, 0x04, 0x00, 0x00, 0x00
	.type		_ZN21rti_internal_typeinfo29override_reflection_roughnessE,@object
	.size		_ZN21rti_internal_typeinfo29override_reflection_roughnessE,(_ZN21rti_internal_typeinfo16noise_launch_dimE - _ZN21rti_internal_typeinfo29override_reflection_roughnessE)
_ZN21rti_internal_typeinfo29override_reflection_roughnessE:
        /*0050*/ 	.byte	0x52, 0x61, 0x79, 0x00, 0x04, 0x00, 0x00, 0x00
	.type		_ZN21rti_internal_typeinfo16noise_launch_dimE,@object
	.size		_ZN21rti_internal_typeinfo16noise_launch_dimE,(_ZN21rti_internal_typeinfo3matE - _ZN21rti_internal_typeinfo16noise_launch_dimE)
_ZN21rti_internal_typeinfo16noise_launch_dimE:
        /*0058*/ 	.byte	0x52, 0x61, 0x79, 0x00, 0x08, 0x00, 0x00, 0x00
	.type		_ZN21rti_internal_typeinfo3matE,@object
	.size		_ZN21rti_internal_typeinfo3matE,(_ZN21rti_internal_typeinfo15max_reflectionsE - _ZN21rti_internal_typeinfo3matE)
_ZN21rti_internal_typeinfo3matE:
        /*0060*/ 	.byte	0x52, 0x61, 0x79, 0x00, 0x40, 0x00, 0x00, 0x00
	.type		_ZN21rti_internal_typeinfo15max_reflectionsE,@object
	.size		_ZN21rti_internal_typeinfo15max_reflectionsE,(_ZN21rti_internal_typeinfo3rayE - _ZN21rti_internal_typeinfo15max_reflectionsE)
_ZN21rti_internal_typeinfo15max_reflectionsE:
        /*0068*/ 	.byte	0x52, 0x61, 0x79, 0x00, 0x04, 0x00, 0x00, 0x00
	.type		_ZN21rti_internal_typeinfo3rayE,@object
	.size		_ZN21rti_internal_typeinfo3rayE,(_ZN21rti_internal_typeinfo13scene_epsilonE - _ZN21rti_internal_typeinfo3rayE)
_ZN21rti_internal_typeinfo3rayE:
        /*0070*/ 	.byte	0x52, 0x61, 0x79, 0x00, 0x24, 0x00, 0x00, 0x00
	.type		_ZN21rti_internal_typeinfo13scene_epsilonE,@object
	.size		_ZN21rti_internal_typeinfo13scene_epsilonE,(_ZN21rti_internal_typeinfo10top_objectE - _ZN21rti_internal_typeinfo13scene_epsilonE)
_ZN21rti_internal_typeinfo13scene_epsilonE:
        /*0078*/ 	.byte	0x52, 0x61, 0x79, 0x00, 0x04, 0x00, 0x00, 0x00
	.type		_ZN21rti_internal_typeinfo10top_objectE,@object
	.size		_ZN21rti_internal_typeinfo10top_objectE,(_ZN21rti_internal_typeinfo17max_transmissionsE - _ZN21rti_internal_typeinfo10top_objectE)
_ZN21rti_internal_typeinfo10top_objectE:
        /*0080*/ 	.byte	0x52, 0x61, 0x79, 0x00, 0x04, 0x00, 0x00, 0x00
	.type		_ZN21rti_internal_typeinfo17max_transmissionsE,@object
	.size		_ZN21rti_internal_typeinfo17max_transmissionsE,(_ZN21rti_internal_typeinfo22end_of_course_ray_dataE - _ZN21rti_internal_typeinfo17max_transmissionsE)
_ZN21rti_internal_typeinfo17max_transmissionsE:
        /*0088*/ 	.byte	0x52, 0x61, 0x79, 0x00, 0x04, 0x00, 0x00, 0x00
	.type		_ZN21rti_internal_typeinfo22end_of_course_ray_dataE,@object
	.size		_ZN21rti_internal_typeinfo22end_of_course_ray_dataE,(_ZN21rti_internal_typename13scene_epsilonE - _ZN21rti_internal_typeinfo22end_of_course_ray_dataE)
_ZN21rti_internal_typeinfo22end_of_course_ray_dataE:
        /*0090*/ 	.byte	0x52, 0x61, 0x79, 0x00, 0x18, 0x00, 0x00, 0x00
	.type		_ZN21rti_internal_typename13scene_epsilonE,@object
	.size		_ZN21rti_internal_typename13scene_epsilonE,(_ZN21rti_internal_typename16noise_launch_dimE - _ZN21rti_internal_typename13scene_epsilonE)
_ZN21rti_internal_typename13scene_epsilonE:
        /*0098*/ 	.byte	0x66, 0x6c, 0x6f, 0x61, 0x74, 0x00
	.type		_ZN21rti_internal_typename16noise_launch_dimE,@object
	.size		_ZN21rti_internal_typename16noise_launch_dimE,(_ZN21rti_internal_typename18noise_launch_indexE - _ZN21rti_internal_typename16noise_launch_dimE)
_ZN21rti_internal_typename16noise_launch_dimE:
        /*009e*/ 	.byte	0x75, 0x69, 0x6e, 0x74, 0x32, 0x00
	.type		_ZN21rti_internal_typename18noise_launch_indexE,@object
	.size		_ZN21rti_internal_typename18noise_launch_indexE,(_ZN21rti_internal_typename10top_objectE - _ZN21rti_internal_typename18noise_launch_indexE)
_ZN21rti_internal_typename18noise_launch_indexE:
        /*00a4*/ 	.byte	0x75, 0x69, 0x6e, 0x74, 0x32, 0x00
	.type		_ZN21rti_internal_typename10top_objectE,@object
	.size		_ZN21rti_internal_typename10top_objectE,(_ZN21rti_internal_semantic22end_of_course_ray_dataE - _ZN21rti_internal_typename10top_objectE)
_ZN21rti_internal_typename10top_objectE:
        /*00aa*/ 	.byte	0x72, 0x74, 0x4f, 0x62, 0x6a, 0x65, 0x63, 0x74, 0x00
	.type		_ZN21rti_internal_semantic22end_of_course_ray_dataE,@object
	.size		_ZN21rti_internal_semantic22end_of_course_ray_dataE,(_ZN21rti_internal_semantic16lwrrent_ray_dataE - _ZN21rti_internal_semantic22end_of_course_ray_dataE)
_ZN21rti_internal_semantic22end_of_course_ray_dataE:
        /*00b3*/ 	.byte	0x72, 0x74, 0x50, 0x61, 0x79, 0x6c, 0x6f, 0x61, 0x64, 0x00
	.type		_ZN21rti_internal_semantic16lwrrent_ray_dataE,@object
	.size		_ZN21rti_internal_semantic16lwrrent_ray_dataE,(_ZN21rti_internal_typename3rayE - _ZN21rti_internal_semantic16lwrrent_ray_dataE)
_ZN21rti_internal_semantic16lwrrent_ray_dataE:
        /*00bd*/ 	.byte	0x72, 0x74, 0x50, 0x61, 0x79, 0x6c, 0x6f, 0x61, 0x64, 0x00
	.type		_ZN21rti_internal_typename3rayE,@object
	.size		_ZN21rti_internal_typename3rayE,(_ZN21rti_internal_semantic16noise_launch_dimE - _ZN21rti_internal_typename3rayE)
_ZN21rti_internal_typename3rayE:
        /*00c7*/ 	.byte	0x6f, 0x70, 0x74, 0x69, 0x78, 0x3a, 0x3a, 0x52, 0x61, 0x79, 0x00
	.type		_ZN21rti_internal_semantic16noise_launch_dimE,@object
	.size		_ZN21rti_internal_semantic16noise_launch_dimE,(_ZN21rti_internal_typename17max_transmissionsE - _ZN21rti_internal_semantic16noise_launch_dimE)
_ZN21rti_internal_semantic16noise_launch_dimE:
        /*00d2*/ 	.byte	0x72, 0x74, 0x4c, 0x61, 0x75, 0x6e, 0x63, 0x68, 0x44, 0x69, 0x6d, 0x00
	.type		_ZN21rti_internal_typename17max_transmissionsE,@object
	.size		_ZN21rti_internal_typename17max_transmissionsE,(_ZN21rti_internal_semantic3rayE - _ZN21rti_internal_typename17max_transmissionsE)
_ZN21rti_internal_typename17max_transmissionsE:
        /*00de*/ 	.byte	0x75, 0x6e, 0x73, 0x69, 0x67, 0x6e, 0x65, 0x64, 0x20, 0x69, 0x6e, 0x74, 0x00
	.type		_ZN21rti_internal_semantic3rayE,@object
	.size		_ZN21rti_internal_semantic3rayE,(_ZN21rti_internal_typename15max_reflectionsE - _ZN21rti_internal_semantic3rayE)
_ZN21rti_internal_semantic3rayE:
        /*00eb*/ 	.byte	0x72, 0x74, 0x43, 0x75, 0x72, 0x72, 0x65, 0x6e, 0x74, 0x52, 0x61, 0x79, 0x00
	.type		_ZN21rti_internal_typename15max_reflectionsE,@object
	.size		_ZN21rti_internal_typename15max_reflectionsE,(_ZN21rti_internal_typename29override_reflection_roughnessE - _ZN21rti_internal_typename15max_reflectionsE)
_ZN21rti_internal_typename15max_reflectionsE:
        /*00f8*/ 	.byte	0x75, 0x6e, 0x73, 0x69, 0x67, 0x6e, 0x65, 0x64, 0x20, 0x69, 0x6e, 0x74, 0x00
	.type		_ZN21rti_internal_typename29override_reflection_roughnessE,@object
	.size		_ZN21rti_internal_typename29override_reflection_roughnessE,(_ZN21rti_internal_typename21max_rough_reflectionsE - _ZN21rti_internal_typename29override_reflection_roughnessE)
_ZN21rti_internal_typename29override_reflection_roughnessE:
        /*0105*/ 	.byte	0x75, 0x6e, 0x73, 0x69, 0x67, 0x6e, 0x65, 0x64, 0x20, 0x69, 0x6e, 0x74, 0x00
	.type		_ZN21rti_internal_typename21max_rough_reflectionsE,@object
	.size		_ZN21rti_internal_typename21max_rough_reflectionsE,(_ZN21rti_internal_typename16lwrrent_ray_dataE - _ZN21rti_internal_typename21max_rough_reflectionsE)
_ZN21rti_internal_typename21max_rough_reflectionsE:
        /*0112*/ 	.byte	0x75, 0x6e, 0x73, 0x69, 0x67, 0x6e, 0x65, 0x64, 0x20, 0x69, 0x6e, 0x74, 0x00
	.type		_ZN21rti_internal_typename16lwrrent_ray_dataE,@object
	.size		_ZN21rti_internal_typename16lwrrent_ray_dataE,(_ZN21rti_internal_typename15strata_2d_widthE - _ZN21rti_internal_typename16lwrrent_ray_dataE)
_ZN21rti_internal_typename16lwrrent_ray_dataE:
        /*011f*/ 	.byte	0x4c, 0x61, 0x79, 0x65, 0x72, 0x52, 0x61, 0x79, 0x44, 0x61, 0x74, 0x61, 0x00
	.type		_ZN21rti_internal_typename15strata_2d_widthE,@object
	.size		_ZN21rti_internal_typename15strata_2d_widthE,(_ZN21rti_internal_typename31override_transmission_roughnessE - _ZN21rti_internal_typename15strata_2d_widthE)
_ZN21rti_internal_typename15strata_2d_widthE:
        /*012c*/ 	.byte	0x75, 0x6e, 0x73, 0x69, 0x67, 0x6e, 0x65, 0x64, 0x20, 0x69, 0x6e, 0x74, 0x00
	.type		_ZN21rti_internal_typename31override_transmission_roughnessE,@object
	.size		_ZN21rti_internal_typename31override_transmission_roughnessE,(_ZN21rti_internal_typename6uv_setE - _ZN21rti_internal_typename31override_transmission_roughnessE)
_ZN21rti_internal_typename31override_transmission_roughnessE:
        /*0139*/ 	.byte	0x75, 0x6e, 0x73, 0x69, 0x67, 0x6e, 0x65, 0x64, 0x20, 0x69, 0x6e, 0x74, 0x00
	.type		_ZN21rti_internal_typename6uv_setE,@object
	.size		_ZN21rti_internal_typename6uv_setE,(_ZN21rti_internal_typename23max_rough_transmissionsE - _ZN21rti_internal_typename6uv_setE)
_ZN21rti_internal_typename6uv_setE:
        /*0146*/ 	.byte	0x75, 0x6e, 0x73, 0x69, 0x67, 0x6e, 0x65, 0x64, 0x20, 0x69, 0x6e, 0x74, 0x00
	.type		_ZN21rti_internal_typename23max_rough_transmissionsE,@object
	.size		_ZN21rti_internal_typename23max_rough_transmissionsE,(_ZN21rti_internal_typename14max_relwrsionsE - _ZN21rti_internal_typename23max_rough_transmissionsE)
_ZN21rti_internal_typename23max_rough_transmissionsE:
        /*0153*/ 	.byte	0x75, 0x6e, 0x73, 0x69, 0x67, 0x6e, 0x65, 0x64, 0x20, 0x69, 0x6e, 0x74, 0x00
	.type		_ZN21rti_internal_typename14max_relwrsionsE,@object
	.size		_ZN21rti_internal_typename14max_relwrsionsE,(_ZN21rti_internal_typename8frame_idE - _ZN21rti_internal_typename14max_relwrsionsE)
_ZN21rti_internal_typename14max_relwrsionsE:
        /*0160*/ 	.byte	0x75, 0x6e, 0x73, 0x69, 0x67, 0x6e, 0x65, 0x64, 0x20, 0x69, 0x6e, 0x74, 0x00
	.type		_ZN21rti_internal_typename8frame_idE,@object
	.size		_ZN21rti_internal_typename8frame_idE,(_ZN21rti_internal_semantic18noise_launch_indexE - _ZN21rti_internal_typename8frame_idE)
_ZN21rti_internal_typename8frame_idE:
        /*016d*/ 	.byte	0x75, 0x6e, 0x73, 0x69, 0x67, 0x6e, 0x65, 0x64, 0x20, 0x69, 0x6e, 0x74, 0x00
	.type		_ZN21rti_internal_semantic18noise_launch_indexE,@object
	.size		_ZN21rti_internal_semantic18noise_launch_indexE,(_ZN21rti_internal_typename22end_of_course_ray_dataE - _ZN21rti_internal_semantic18noise_launch_indexE)
_ZN21rti_internal_semantic18noise_launch_indexE:
        /*017a*/ 	.byte	0x72, 0x74, 0x4c, 0x61, 0x75, 0x6e, 0x63, 0x68, 0x49, 0x6e, 0x64, 0x65, 0x78, 0x00
	.type		_ZN21rti_internal_typename22end_of_course_ray_dataE,@object
	.size		_ZN21rti_internal_typename22end_of_course_ray_dataE,(_ZN21rti_internal_typename4bumpE - _ZN21rti_internal_typename22end_of_course_ray_dataE)
_ZN21rti_internal_typename22end_of_course_ray_dataE:
        /*0188*/ 	.byte	0x45, 0x6e, 0x64, 0x4f, 0x66, 0x43, 0x6f, 0x75, 0x72, 0x73, 0x65, 0x52, 0x61, 0x79, 0x44, 0x61
        /*0198*/ 	.byte	0x74, 0x61, 0x00
	.type		_ZN21rti_internal_typename4bumpE,@object
	.size		_ZN21rti_internal_typename4bumpE,(_ZN21rti_internal_typename3matE - _ZN21rti_internal_typename4bumpE)
_ZN21rti_internal_typename4bumpE:
        /*019b*/ 	.byte	0x4f, 0x70, 0x74, 0x69, 0x78, 0x43, 0x6f, 0x6d, 0x6d, 0x6f, 0x6e, 0x4c, 0x61, 0x79, 0x65, 0x72
        /*01ab*/ 	.byte	0x42, 0x75, 0x6d, 0x70, 0x00
	.type		_ZN21rti_internal_typename3matE,@object
	.size		_ZN21rti_internal_typename3matE,(.L_81 - _ZN21rti_internal_typename3matE)
_ZN21rti_internal_typename3matE:
        /*01b0*/ 	.byte	0x4f, 0x70, 0x74, 0x69, 0x78, 0x43, 0x6f, 0x6d, 0x6d, 0x6f, 0x6e, 0x4c, 0x61, 0x79, 0x65, 0x72
        /*01c0*/ 	.byte	0x49, 0x6c, 0x6c, 0x75, 0x6d, 0x69, 0x6e, 0x61, 0x74, 0x69, 0x6f, 0x6e, 0x00
.L_81:


//--------------------- .nv.shared.reserved.0     --------------------------
	.section	.nv.shared.reserved.0,"aw",@nobits
	.weak		__nv_reservedSMEM_offset_0_alias
	.size		__nv_reservedSMEM_offset_0_alias, 0, 64
	.other		__nv_reservedSMEM_offset_0_alias,@"STO_CUDA_RESERVED_SHARED STV_DEFAULT"
__nv_reservedSMEM_offset_0_alias:
	.zero		0
	.zero		64


//--------------------- .nv.global                --------------------------
	.section	.nv.global,"aw",@nobits
	.align	8
.nv.global:
	.type		_ZN21rti_internal_register24reg_exception_64_detail2E,@object
	.size		_ZN21rti_internal_register24reg_exception_64_detail2E,(_ZN21rti_internal_register24reg_exception_64_detail6E - _ZN21rti_internal_register24reg_exception_64_detail2E)
_ZN21rti_internal_register24reg_exception_64_detail2E:
	.zero		8
	.type		_ZN21rti_internal_register24reg_exception_64_detail6E,@object
	.size		_ZN21rti_internal_register24reg_exception_64_detail6E,(_ZN21rti_internal_register24reg_exception_64_detail4E - _ZN21rti_internal_register24reg_exception_64_detail6E)
_ZN21rti_internal_register24reg_exception_64_detail6E:
	.zero		8
	.type		_ZN21rti_internal_register24reg_exception_64_detail4E,@object
	.size		_ZN21rti_internal_register24reg_exception_64_detail4E,(noise_launch_dim - _ZN21rti_internal_register24reg_exception_64_detail4E)
_ZN21rti_internal_register24reg_exception_64_detail4E:
	.zero		8
	.type		noise_launch_dim,@object
	.size		noise_launch_dim,(_ZN21rti_internal_register24reg_exception_64_detail0E - noise_launch_dim)
noise_launch_dim:
	.zero		8
	.type		_ZN21rti_internal_register24reg_exception_64_detail0E,@object
	.size		_ZN21rti_internal_register24reg_exception_64_detail0E,(_ZN21rti_internal_register24reg_exception_64_detail8E - _ZN21rti_internal_register24reg_exception_64_detail0E)
_ZN21rti_internal_register24reg_exception_64_detail0E:
	.zero		8
	.type		_ZN21rti_internal_register24reg_exception_64_detail8E,@object
	.size		_ZN21rti_internal_register24reg_exception_64_detail8E,(_ZN21rti_internal_register24reg_exception_64_detail3E - _ZN21rti_internal_register24reg_exception_64_detail8E)
_ZN21rti_internal_register24reg_exception_64_detail8E:
	.zero		8
	.type		_ZN21rti_internal_register24reg_exception_64_detail3E,@object
	.size		_ZN21rti_internal_register24reg_exception_64_detail3E,(noise_launch_index - _ZN21rti_internal_register24reg_exception_64_detail3E)
_ZN21rti_internal_register24reg_exception_64_detail3E:
	.zero		8
	.type		noise_launch_index,@object
	.size		noise_launch_index,(_ZN21rti_internal_register24reg_exception_64_detail7E - noise_launch_index)
noise_launch_index:
	.zero		8
	.type		_ZN21rti_internal_register24reg_exception_64_detail7E,@object
	.size		_ZN21rti_internal_register24reg_exception_64_detail7E,(_ZN21rti_internal_register20reg_bitness_detectorE - _ZN21rti_internal_register24reg_exception_64_detail7E)
_ZN21rti_internal_register24reg_exception_64_detail7E:
	.zero		8
	.type		_ZN21rti_internal_register20reg_bitness_detectorE,@object
	.size		_ZN21rti_internal_register20reg_bitness_detectorE,(_ZN21rti_internal_register24reg_exception_64_detail5E - _ZN21rti_internal_register20reg_bitness_detectorE)
_ZN21rti_internal_register20reg_bitness_detectorE:
	.zero		8
	.type		_ZN21rti_internal_register24reg_exception_64_detail5E,@object
	.size		_ZN21rti_internal_register24reg_exception_64_detail5E,(_ZN21rti_internal_register24reg_exception_64_detail1E - _ZN21rti_internal_register24reg_exception_64_detail5E)
_ZN21rti_internal_register24reg_exception_64_detail5E:
	.zero		8
	.type		_ZN21rti_internal_register24reg_exception_64_detail1E,@object
	.size		_ZN21rti_internal_register24reg_exception_64_detail1E,(_ZN21rti_internal_register24reg_exception_64_detail9E - _ZN21rti_internal_register24reg_exception_64_detail1E)
_ZN21rti_internal_register24reg_exception_64_detail1E:
	.zero		8
	.type		_ZN21rti_internal_register24reg_exception_64_detail9E,@object
	.size		_ZN21rti_internal_register24reg_exception_64_detail9E,(end_of_course_ray_data - _ZN21rti_internal_register24reg_exception_64_detail9E)
_ZN21rti_internal_register24reg_exception_64_detail9E:
	.zero		8
	.type		end_of_course_ray_data,@object
	.size		end_of_course_ray_data,(lwrrent_ray_data - end_of_course_ray_data)
end_of_course_ray_data:
	.zero		24
	.type		lwrrent_ray_data,@object
	.size		lwrrent_ray_data,(max_rough_reflections - lwrrent_ray_data)
lwrrent_ray_data:
	.zero		304
	.type		max_rough_reflections,@object
	.size		max_rough_reflections,(_ZN21rti_internal_register21reg_exception_detail8E - max_rough_reflections)
max_rough_reflections:
	.zero		4
	.type		_ZN21rti_internal_register21reg_exception_detail8E,@object
	.size		_ZN21rti_internal_register21reg_exception_detail8E,(_ZN21rti_internal_register21reg_exception_detail0E - _ZN21rti_internal_register21reg_exception_detail8E)
_ZN21rti_internal_register21reg_exception_detail8E:
	.zero		4
	.type		_ZN21rti_internal_register21reg_exception_detail0E,@object
	.size		_ZN21rti_internal_register21reg_exception_detail0E,(override_transmission_roughness - _ZN21rti_internal_register21reg_exception_detail0E)
_ZN21rti_internal_register21reg_exception_detail0E:
	.zero		4
	.type		override_transmission_roughness,@object
	.size		override_transmission_roughness,(_ZN21rti_internal_register14reg_rayIndex_zE - override_transmission_roughness)
override_transmission_roughness:
	.zero		4
	.type		_ZN21rti_internal_register14reg_rayIndex_zE,@object
	.size		_ZN21rti_internal_register14reg_rayIndex_zE,(strata_2d_width - _ZN21rti_internal_register14reg_rayIndex_zE)
_ZN21rti_internal_register14reg_rayIndex_zE:
	.zero		4
	.type		strata_2d_width,@object
	.size		strata_2d_width,(_ZN21rti_internal_register21reg_exception_detail4E - strata_2d_width)
strata_2d_width:
	.zero		4
	.type		_ZN21rti_internal_register21reg_exception_detail4E,@object
	.size		_ZN21rti_internal_register21reg_exception_detail4E,(max_rough_transmissions - _ZN21rti_internal_register21reg_exception_detail4E)
_ZN21rti_internal_register21reg_exception_detail4E:
	.zero		4
	.type		max_rough_transmissions,@object
	.size		max_rough_transmissions,(_ZN21rti_internal_register14reg_rayIndex_xE - max_rough_transmissions)
max_rough_transmissions:
	.zero		4
	.type		_ZN21rti_internal_register14reg_rayIndex_xE,@object
	.size		_ZN21rti_internal_register14reg_rayIndex_xE,(_ZN21rti_internal_register21reg_exception_detail2E - _ZN21rti_internal_register14reg_rayIndex_xE)
_ZN21rti_internal_register14reg_rayIndex_xE:
	.zero		4
	.type		_ZN21rti_internal_register21reg_exception_detail2E,@object
	.size		_ZN21rti_internal_register21reg_exception_detail2E,(uv_set - _ZN21rti_internal_register21reg_exception_detail2E)
_ZN21rti_internal_register21reg_exception_detail2E:
	.zero		4
	.type		uv_set,@object
	.size		uv_set,(max_relwrsions - uv_set)
uv_set:
	.zero		4
	.type		max_relwrsions,@object
	.size		max_relwrsions,(_ZN21rti_internal_register21reg_exception_detail6E - max_relwrsions)
max_relwrsions:
	.zero		4
	.type		_ZN21rti_internal_register21reg_exception_detail6E,@object
	.size		_ZN21rti_internal_register21reg_exception_detail6E,(frame_id - _ZN21rti_internal_register21reg_exception_detail6E)
_ZN21rti_internal_register21reg_exception_detail6E:
	.zero		4
	.type		frame_id,@object
	.size		frame_id,(max_transmissions - frame_id)
frame_id:
	.zero		4
	.type		max_transmissions,@object
	.size		max_transmissions,(_ZN21rti_internal_register21reg_exception_detail9E - max_transmissions)
max_transmissions:
	.zero		4
	.type		_ZN21rti_internal_register21reg_exception_detail9E,@object
	.size		_ZN21rti_internal_register21reg_exception_detail9E,(_ZN21rti_internal_register21reg_exception_detail1E - _ZN21rti_internal_register21reg_exception_detail9E)
_ZN21rti_internal_register21reg_exception_detail9E:
	.zero		4
	.type		_ZN21rti_internal_register21reg_exception_detail1E,@object
	.size		_ZN21rti_internal_register21reg_exception_detail1E,(top_object - _ZN21rti_internal_register21reg_exception_detail1E)
_ZN21rti_internal_register21reg_exception_detail1E:
	.zero		4
	.type		top_object,@object
	.size		top_object,(scene_epsilon - top_object)
top_object:
	.zero		4
	.type		scene_epsilon,@object
	.size		scene_epsilon,(_ZN21rti_internal_register21reg_exception_detail5E - scene_epsilon)
scene_epsilon:
	.zero		4
	.type		_ZN21rti_internal_register21reg_exception_detail5E,@object
	.size		_ZN21rti_internal_register21reg_exception_detail5E,(override_reflection_roughness - _ZN21rti_internal_register21reg_exception_detail5E)
_ZN21rti_internal_register21reg_exception_detail5E:
	.zero		4
	.type		override_reflection_roughness,@object
	.size		override_reflection_roughness,(_ZN21rti_internal_register14reg_rayIndex_yE - override_reflection_roughness)
override_reflection_roughness:
	.zero		4
	.type		_ZN21rti_internal_register14reg_rayIndex_yE,@object
	.size		_ZN21rti_internal_register14reg_rayIndex_yE,(_ZN21rti_internal_register21reg_exception_detail3E - _ZN21rti_internal_register14reg_rayIndex_yE)
_ZN21rti_internal_register14reg_rayIndex_yE:
	.zero		4
	.type		_ZN21rti_internal_register21reg_exception_detail3E,@object
	.size		_ZN21rti_internal_register21reg_exception_detail3E,(max_reflections - _ZN21rti_internal_register21reg_exception_detail3E)
_ZN21rti_internal_register21reg_exception_detail3E:
	.zero		4
	.type		max_reflections,@object
	.size		max_reflections,(_ZN21rti_internal_register21reg_exception_detail7E - max_reflections)
max_reflections:
	.zero		4
	.type		_ZN21rti_internal_register21reg_exception_detail7E,@object
	.size		_ZN21rti_internal_register21reg_exception_detail7E,(ray - _ZN21rti_internal_register21reg_exception_detail7E)
_ZN21rti_internal_register21reg_exception_detail7E:
	.zero		4
	.type		ray,@object
	.size		ray,(mat - ray)
ray:
	.zero		36
	.type		mat,@object
	.size		mat,(bump - mat)
mat:
	.zero		64
	.type		bump,@object
	.size		bump,(_ZN23rti_internal_annotation3rayE - bump)
bump:
	.zero		80
	.type		_ZN23rti_internal_annotation3rayE,@object
	.size		_ZN23rti_internal_annotation3rayE,(_ZN21rti_internal_semantic6uv_setE - _ZN23rti_internal_annotation3rayE)
_ZN23rti_internal_annotation3rayE:
	.zero		1
	.type		_ZN21rti_internal_semantic6uv_setE,@object
	.size		_ZN21rti_internal_semantic6uv_setE,(noise_buffer - _ZN21rti_internal_semantic6uv_setE)
_ZN21rti_internal_semantic6uv_setE:
	.zero		1
	.type		noise_buffer,@object
	.size		noise_buffer,(_ZN23rti_internal_annotation15max_reflectionsE - noise_buffer)
noise_buffer:
	.zero		1
	.type		_ZN23rti_internal_annotation15max_reflectionsE,@object
	.size		_ZN23rti_internal_annotation15max_reflectionsE,(_ZN21rti_internal_semantic15max_reflectionsE - _ZN23rti_internal_annotation15max_reflectionsE)
_ZN23rti_internal_annotation15max_reflectionsE:
	.zero		1
	.type		_ZN21rti_internal_semantic15max_reflectionsE,@object
	.size		_ZN21rti_internal_semantic15max_reflectionsE,(_ZN23rti_internal_annotation3matE - _ZN21rti_internal_semantic15max_reflectionsE)
_ZN21rti_internal_semantic15max_reflectionsE:
	.zero		1
	.type		_ZN23rti_internal_annotation3matE,@object
	.size		_ZN23rti_internal_annotation3matE,(_ZN23rti_internal_annotation16noise_launch_dimE - _ZN23rti_internal_annotation3matE)
_ZN23rti_internal_annotation3matE:
	.zero		1
	.type		_ZN23rti_internal_annotation16noise_launch_dimE,@object
	.size		_ZN23rti_internal_annotation16noise_launch_dimE,(_ZN23rti_internal_annotation29override_reflection_roughnessE - _ZN23rti_internal_annotation16noise_launch_dimE)
_ZN23rti_internal_annotation16noise_launch_dimE:
	.zero		1
	.type		_ZN23rti_internal_annotation29override_reflection_roughnessE,@object
	.size		_ZN23rti_internal_annotation29override_reflection_roughnessE,(_ZN21rti_internal_semantic29override_reflection_roughnessE - _ZN23rti_internal_annotation29override_reflection_roughnessE)
_ZN23rti_internal_annotation29override_reflection_roughnessE:
	.zero		1
	.type		_ZN21rti_internal_semantic29override_reflection_roughnessE,@object
	.size		_ZN21rti_internal_semantic29override_reflection_roughnessE,(_ZN23rti_internal_annotation22end_of_course_ray_dataE - _ZN21rti_internal_semantic29override_reflection_roughnessE)
_ZN21rti_internal_semantic29override_reflection_roughnessE:
	.zero		1
	.type		_ZN23rti_internal_annotation22end_of_course_ray_dataE,@object
	.size		_ZN23rti_internal_annotation22end_of_course_ray_dataE,(_ZN21rti_internal_semantic4bumpE - _ZN23rti_internal_annotation22end_of_course_ray_dataE)
_ZN23rti_internal_annotation22end_of_course_ray_dataE:
	.zero		1
	.type		_ZN21rti_internal_semantic4bumpE,@object
	.size		_ZN21rti_internal_semantic4bumpE,(_ZN23rti_internal_annotation17max_transmissionsE - _ZN21rti_internal_semantic4bumpE)
_ZN21rti_internal_semantic4bumpE:
	.zero		1
	.type		_ZN23rti_internal_annotation17max_transmissionsE,@object
	.size		_ZN23rti_internal_annotation17max_transmissionsE,(_ZN21rti_internal_semantic17max_transmissionsE - _ZN23rti_internal_annotation17max_transmissionsE)
_ZN23rti_internal_annotation17max_transmissionsE:
	.zero		1
	.type		_ZN21rti_internal_semantic17max_transmissionsE,@object
	.size		_ZN21rti_internal_semantic17max_transmissionsE,(_ZN23rti_internal_annotation10top_objectE - _ZN21rti_internal_semantic17max_transmissionsE)
_ZN21rti_internal_semantic17max_transmissionsE:
	.zero		1
	.type		_ZN23rti_internal_annotation10top_objectE,@object
	.size		_ZN23rti_internal_annotation10top_objectE,(_ZN21rti_internal_semantic10top_objectE - _ZN23rti_internal_annotation10top_objectE)
_ZN23rti_internal_annotation10top_objectE:
	.zero		1
	.type		_ZN21rti_internal_semantic10top_objectE,@object
	.size		_ZN21rti_internal_semantic10top_objectE,(_ZN21rti_internal_semantic13scene_epsilonE - _ZN21rti_internal_semantic10top_objectE)
_ZN21rti_internal_semantic10top_objectE:
	.zero		1
	.type		_ZN21rti_internal_semantic13scene_epsilonE,@object
	.size		_ZN21rti_internal_semantic13scene_epsilonE,(_ZN23rti_internal_annotation13scene_epsilonE - _ZN21rti_internal_semantic13scene_epsilonE)
_ZN21rti_internal_semantic13scene_epsilonE:
	.zero		1
	.type		_ZN23rti_internal_annotation13scene_epsilonE,@object
	.size		_ZN23rti_internal_annotation13scene_epsilonE,(_ZN23rti_internal_annotation16lwrrent_ray_dataE - _ZN23rti_internal_annotation13scene_epsilonE)
_ZN23rti_internal_annotation13scene_epsilonE:
	.zero		1
	.type		_ZN23rti_internal_annotation16lwrrent_ray_dataE,@object
	.size		_ZN23rti_internal_annotation16lwrrent_ray_dataE,(_ZN21rti_internal_semantic3matE - _ZN23rti_internal_annotation16lwrrent_ray_dataE)
_ZN23rti_internal_annotation16lwrrent_ray_dataE:
	.zero		1
	.type		_ZN21rti_internal_semantic3matE,@object
	.size		_ZN21rti_internal_semantic3matE,(_ZN23rti_internal_annotation21max_rough_reflectionsE - _ZN21rti_internal_semantic3matE)
_ZN21rti_internal_semantic3matE:
	.zero		1
	.type		_ZN23rti_internal_annotation21max_rough_reflectionsE,@object
	.size		_ZN23rti_internal_annotation21max_rough_reflectionsE,(_ZN21rti_internal_semantic21max_rough_reflectionsE - _ZN23rti_internal_annotation21max_rough_reflectionsE)
_ZN23rti_internal_annotation21max_rough_reflectionsE:
	.zero		1
	.type		_ZN21rti_internal_semantic21max_rough_reflectionsE,@object
	.size		_ZN21rti_internal_semantic21max_rough_reflectionsE,(_ZN23rti_internal_annotation4bumpE - _ZN21rti_internal_semantic21max_rough_reflectionsE)
_ZN21rti_internal_semantic21max_rough_reflectionsE:
	.zero		1
	.type		_ZN23rti_internal_annotation4bumpE,@object
	.size		_ZN23rti_internal_annotation4bumpE,(_ZN21rti_internal_semantic15strata_2d_widthE - _ZN23rti_internal_annotation4bumpE)
_ZN23rti_internal_annotation4bumpE:
	.zero		1
	.type		_ZN21rti_internal_semantic15strata_2d_widthE,@object
	.size		_ZN21rti_internal_semantic15strata_2d_widthE,(_ZN23rti_internal_annotation15strata_2d_widthE - _ZN21rti_internal_semantic15strata_2d_widthE)
_ZN21rti_internal_semantic15strata_2d_widthE:
	.zero		1
	.type		_ZN23rti_internal_annotation15strata_2d_widthE,@object
	.size		_ZN23rti_internal_annotation15strata_2d_widthE,(_ZN23rti_internal_annotation31override_transmission_roughnessE - _ZN23rti_internal_annotation15strata_2d_widthE)
_ZN23rti_internal_annotation15strata_2d_widthE:
	.zero		1
	.type		_ZN23rti_internal_annotation31override_transmission_roughnessE,@object
	.size		_ZN23rti_internal_annotation31override_transmission_roughnessE,(_ZN21rti_internal_semantic31override_transmission_roughnessE - _ZN23rti_internal_annotation31override_transmission_roughnessE)
_ZN23rti_internal_annotation31override_transmission_roughnessE:
	.zero		1
	.type		_ZN21rti_internal_semantic31override_transmission_roughnessE,@object
	.size		_ZN21rti_internal_semantic31override_transmission_roughnessE,(_ZN23rti_internal_annotation6uv_setE - _ZN21rti_internal_semantic31override_transmission_roughnessE)
_ZN21rti_internal_semantic31override_transmission_roughnessE:
	.zero		1
	.type		_ZN23rti_internal_annotation6uv_setE,@object
	.size		_ZN23rti_internal_annotation6uv_setE,(_ZN23rti_internal_annotation18noise_launch_indexE - _ZN23rti_internal_annotation6uv_setE)
_ZN23rti_internal_annotation6uv_setE:
	.zero		1
	.type		_ZN23rti_internal_annotation18noise_launch_indexE,@object
	.size		_ZN23rti_internal_annotation18noise_launch_indexE,(stratum_buffer - _ZN23rti_internal_annotation18noise_launch_indexE)
_ZN23rti_internal_annotation18noise_launch_indexE:
	.zero		1
	.type		stratum_buffer,@object
	.size		stratum_buffer,(_ZN23rti_internal_annotation23max_rough_transmissionsE - stratum_buffer)
stratum_buffer:
	.zero		1
	.type		_ZN23rti_internal_annotation23max_rough_transmissionsE,@object
	.size		_ZN23rti_internal_annotation23max_rough_transmissionsE,(_ZN21rti_internal_semantic23max_rough_transmissionsE - _ZN23rti_internal_annotation23max_rough_transmissionsE)
_ZN23rti_internal_annotation23max_rough_transmissionsE:
	.zero		1
	.type		_ZN21rti_internal_semantic23max_rough_transmissionsE,@object
	.size		_ZN21rti_internal_semantic23max_rough_transmissionsE,(_ZN23rti_internal_annotation8frame_idE - _ZN21rti_internal_semantic23max_rough_transmissionsE)
_ZN21rti_internal_semantic23max_rough_transmissionsE:
	.zero		1
	.type		_ZN23rti_internal_annotation8frame_idE,@object
	.size		_ZN23rti_internal_annotation8frame_idE,(_ZN21rti_internal_semantic8frame_idE - _ZN23rti_internal_annotation8frame_idE)
_ZN23rti_internal_annotation8frame_idE:
	.zero		1
	.type		_ZN21rti_internal_semantic8frame_idE,@object
	.size		_ZN21rti_internal_semantic8frame_idE,(_ZN21rti_internal_semantic14max_relwrsionsE - _ZN21rti_internal_semantic8frame_idE)
_ZN21rti_internal_semantic8frame_idE:
	.zero		1
	.type		_ZN21rti_internal_semantic14max_relwrsionsE,@object
	.size		_ZN21rti_internal_semantic14max_relwrsionsE,(_ZN23rti_internal_annotation14max_relwrsionsE - _ZN21rti_internal_semantic14max_relwrsionsE)
_ZN21rti_internal_semantic14max_relwrsionsE:
	.zero		1
	.type		_ZN23rti_internal_annotation14max_relwrsionsE,@object
	.size		_ZN23rti_internal_annotation14max_relwrsionsE,(.L_106 - _ZN23rti_internal_annotation14max_relwrsionsE)
_ZN23rti_internal_annotation14max_relwrsionsE:
	.zero		1
.L_106:


//--------------------- .nv.constant0._Z11endOfCoursev --------------------------
	.section	.nv.constant0._Z11endOfCoursev,"a",@progbits
	.sectionflags	@""
	.align	4
.nv.constant0._Z11endOfCoursev:
	.zero		896


//--------------------- SYMBOLS --------------------------

	.type		.nv.reservedSmem.offset0,@object
	.size		.nv.reservedSmem.offset0,0x4
	.type		velvet_map,@"STT_CUDA_TEXTURE"
	.type		modulate_map,@"STT_CUDA_TEXTURE"
	.type		bump_map,@"STT_CUDA_TEXTURE"
